//
// Generated by NVIDIA NVVM Compiler
//
// Compiler Build ID: CL-36424714
// Cuda compilation tools, release 13.0, V13.0.88
// Based on NVVM 20.0.0
//

.version 9.0
.target sm_100
.address_size 64

	// .globl	_ZN3cub18CUB_300001_SM_10006detail11EmptyKernelIvEEvv
// _ZZN15accumulate_diffclIjEEvRKT_E3_sd has been demoted
.global .align 1 .b8 _ZN30_INTERNAL_31f07c1a_4_k_cu_main4cuda3std3__45__cpo5beginE[1];
.global .align 1 .b8 _ZN30_INTERNAL_31f07c1a_4_k_cu_main4cuda3std3__45__cpo3endE[1];
.global .align 1 .b8 _ZN30_INTERNAL_31f07c1a_4_k_cu_main4cuda3std3__45__cpo6cbeginE[1];
.global .align 1 .b8 _ZN30_INTERNAL_31f07c1a_4_k_cu_main4cuda3std3__45__cpo4cendE[1];
.global .align 1 .b8 _ZN30_INTERNAL_31f07c1a_4_k_cu_main4cuda3std3__45__cpo6rbeginE[1];
.global .align 1 .b8 _ZN30_INTERNAL_31f07c1a_4_k_cu_main4cuda3std3__45__cpo4rendE[1];
.global .align 1 .b8 _ZN30_INTERNAL_31f07c1a_4_k_cu_main4cuda3std3__45__cpo7crbeginE[1];
.global .align 1 .b8 _ZN30_INTERNAL_31f07c1a_4_k_cu_main4cuda3std3__45__cpo5crendE[1];
.global .align 1 .b8 _ZN30_INTERNAL_31f07c1a_4_k_cu_main4cuda3std3__432_GLOBAL__N__31f07c1a_4_k_cu_main6ignoreE[1];
.global .align 1 .b8 _ZN30_INTERNAL_31f07c1a_4_k_cu_main4cuda3std3__419piecewise_constructE[1];
.global .align 1 .b8 _ZN30_INTERNAL_31f07c1a_4_k_cu_main4cuda3std3__48in_placeE[1];
.global .align 1 .b8 _ZN30_INTERNAL_31f07c1a_4_k_cu_main4cuda3std3__420unreachable_sentinelE[1];
.global .align 1 .b8 _ZN30_INTERNAL_31f07c1a_4_k_cu_main4cuda3std3__47nulloptE[1];
.global .align 1 .b8 _ZN30_INTERNAL_31f07c1a_4_k_cu_main4cuda3std3__48unexpectE[1];
.global .align 1 .b8 _ZN30_INTERNAL_31f07c1a_4_k_cu_main4cuda3std6ranges3__45__cpo4swapE[1];
.global .align 1 .b8 _ZN30_INTERNAL_31f07c1a_4_k_cu_main4cuda3std6ranges3__45__cpo9iter_moveE[1];
.global .align 1 .b8 _ZN30_INTERNAL_31f07c1a_4_k_cu_main4cuda3std6ranges3__45__cpo5beginE[1];
.global .align 1 .b8 _ZN30_INTERNAL_31f07c1a_4_k_cu_main4cuda3std6ranges3__45__cpo3endE[1];
.global .align 1 .b8 _ZN30_INTERNAL_31f07c1a_4_k_cu_main4cuda3std6ranges3__45__cpo6cbeginE[1];
.global .align 1 .b8 _ZN30_INTERNAL_31f07c1a_4_k_cu_main4cuda3std6ranges3__45__cpo4cendE[1];
.global .align 1 .b8 _ZN30_INTERNAL_31f07c1a_4_k_cu_main4cuda3std6ranges3__45__cpo7advanceE[1];
.global .align 1 .b8 _ZN30_INTERNAL_31f07c1a_4_k_cu_main4cuda3std6ranges3__45__cpo9iter_swapE[1];
.global .align 1 .b8 _ZN30_INTERNAL_31f07c1a_4_k_cu_main4cuda3std6ranges3__45__cpo4nextE[1];
.global .align 1 .b8 _ZN30_INTERNAL_31f07c1a_4_k_cu_main4cuda3std6ranges3__45__cpo4prevE[1];
.global .align 1 .b8 _ZN30_INTERNAL_31f07c1a_4_k_cu_main4cuda3std6ranges3__45__cpo4dataE[1];
.global .align 1 .b8 _ZN30_INTERNAL_31f07c1a_4_k_cu_main4cuda3std6ranges3__45__cpo5cdataE[1];
.global .align 1 .b8 _ZN30_INTERNAL_31f07c1a_4_k_cu_main4cuda3std6ranges3__45__cpo4sizeE[1];
.global .align 1 .b8 _ZN30_INTERNAL_31f07c1a_4_k_cu_main4cuda3std6ranges3__45__cpo5ssizeE[1];
.global .align 1 .b8 _ZN30_INTERNAL_31f07c1a_4_k_cu_main4cuda3std6ranges3__45__cpo8distanceE[1];
.global .align 1 .b8 _ZN30_INTERNAL_31f07c1a_4_k_cu_main6thrust24THRUST_300001_SM_1000_NS8cuda_cub3parE[1];
.global .align 1 .b8 _ZN30_INTERNAL_31f07c1a_4_k_cu_main6thrust24THRUST_300001_SM_1000_NS8cuda_cub10par_nosyncE[1];
.global .align 1 .b8 _ZN30_INTERNAL_31f07c1a_4_k_cu_main6thrust24THRUST_300001_SM_1000_NS6system6detail10sequential3seqE[1];
.global .align 1 .b8 _ZN30_INTERNAL_31f07c1a_4_k_cu_main6thrust24THRUST_300001_SM_1000_NS6system3cpp3parE[1];
.global .align 1 .b8 _ZN30_INTERNAL_31f07c1a_4_k_cu_main6thrust24THRUST_300001_SM_1000_NS12placeholders2_1E[1];
.global .align 1 .b8 _ZN30_INTERNAL_31f07c1a_4_k_cu_main6thrust24THRUST_300001_SM_1000_NS12placeholders2_2E[1];
.global .align 1 .b8 _ZN30_INTERNAL_31f07c1a_4_k_cu_main6thrust24THRUST_300001_SM_1000_NS12placeholders2_3E[1];
.global .align 1 .b8 _ZN30_INTERNAL_31f07c1a_4_k_cu_main6thrust24THRUST_300001_SM_1000_NS12placeholders2_4E[1];
.global .align 1 .b8 _ZN30_INTERNAL_31f07c1a_4_k_cu_main6thrust24THRUST_300001_SM_1000_NS12placeholders2_5E[1];
.global .align 1 .b8 _ZN30_INTERNAL_31f07c1a_4_k_cu_main6thrust24THRUST_300001_SM_1000_NS12placeholders2_6E[1];
.global .align 1 .b8 _ZN30_INTERNAL_31f07c1a_4_k_cu_main6thrust24THRUST_300001_SM_1000_NS12placeholders2_7E[1];
.global .align 1 .b8 _ZN30_INTERNAL_31f07c1a_4_k_cu_main6thrust24THRUST_300001_SM_1000_NS12placeholders2_8E[1];
.global .align 1 .b8 _ZN30_INTERNAL_31f07c1a_4_k_cu_main6thrust24THRUST_300001_SM_1000_NS12placeholders2_9E[1];
.global .align 1 .b8 _ZN30_INTERNAL_31f07c1a_4_k_cu_main6thrust24THRUST_300001_SM_1000_NS12placeholders3_10E[1];
.global .align 1 .b8 _ZN30_INTERNAL_31f07c1a_4_k_cu_main6thrust24THRUST_300001_SM_1000_NS3seqE[1];
.global .align 1 .b8 _ZN30_INTERNAL_31f07c1a_4_k_cu_main6thrust24THRUST_300001_SM_1000_NS6deviceE[1];

.visible .entry _ZN3cub18CUB_300001_SM_10006detail11EmptyKernelIvEEvv()
{


	ret;

}
	// .globl	_ZN3cub18CUB_300001_SM_10006detail8for_each13static_kernelINS2_12policy_hub_t12policy_500_tEmN6thrust24THRUST_300001_SM_1000_NS8cuda_cub20__uninitialized_fill7functorINS7_10device_ptrIiEEiEEEEvT0_T1_
.visible .entry _ZN3cub18CUB_300001_SM_10006detail8for_each13static_kernelINS2_12policy_hub_t12policy_500_tEmN6thrust24THRUST_300001_SM_1000_NS8cuda_cub20__uninitialized_fill7functorINS7_10device_ptrIiEEiEEEEvT0_T1_(
	.param .u64 _ZN3cub18CUB_300001_SM_10006detail8for_each13static_kernelINS2_12policy_hub_t12policy_500_tEmN6thrust24THRUST_300001_SM_1000_NS8cuda_cub20__uninitialized_fill7functorINS7_10device_ptrIiEEiEEEEvT0_T1__param_0,
	.param .align 8 .b8 _ZN3cub18CUB_300001_SM_10006detail8for_each13static_kernelINS2_12policy_hub_t12policy_500_tEmN6thrust24THRUST_300001_SM_1000_NS8cuda_cub20__uninitialized_fill7functorINS7_10device_ptrIiEEiEEEEvT0_T1__param_1[16]
)
.maxntid 256
{
	.reg .pred 	%p<4>;
	.reg .b16 	%rs<5>;
	.reg .b32 	%r<12>;
	.reg .b64 	%rd<16>;

	ld.param.u32 	%r3, [_ZN3cub18CUB_300001_SM_10006detail8for_each13static_kernelINS2_12policy_hub_t12policy_500_tEmN6thrust24THRUST_300001_SM_1000_NS8cuda_cub20__uninitialized_fill7functorINS7_10device_ptrIiEEiEEEEvT0_T1__param_1+8];
	ld.param.u64 	%rd4, [_ZN3cub18CUB_300001_SM_10006detail8for_each13static_kernelINS2_12policy_hub_t12policy_500_tEmN6thrust24THRUST_300001_SM_1000_NS8cuda_cub20__uninitialized_fill7functorINS7_10device_ptrIiEEiEEEEvT0_T1__param_1];
	ld.param.u64 	%rd5, [_ZN3cub18CUB_300001_SM_10006detail8for_each13static_kernelINS2_12policy_hub_t12policy_500_tEmN6thrust24THRUST_300001_SM_1000_NS8cuda_cub20__uninitialized_fill7functorINS7_10device_ptrIiEEiEEEEvT0_T1__param_0];
	mov.u32 	%r9, %ctaid.x;
	mul.wide.u32 	%rd1, %r9, 512;
	sub.s64 	%rd2, %rd5, %rd1;
	setp.lt.u64 	%p1, %rd2, 512;
	@%p1 bra 	$L__BB1_2;
	mov.u32 	%r11, %tid.x;
	cvta.to.global.u64 	%rd11, %rd4;
	cvt.u64.u32 	%rd12, %r11;
	add.s64 	%rd13, %rd1, %rd12;
	shl.b64 	%rd14, %rd13, 2;
	add.s64 	%rd15, %rd11, %rd14;
	st.global.u32 	[%rd15], %r3;
	st.global.u32 	[%rd15+1024], %r3;
	bra.uni 	$L__BB1_6;
$L__BB1_2:
	cvta.to.global.u64 	%rd6, %rd4;
	mov.u32 	%r2, %tid.x;
	cvt.u64.u32 	%rd7, %r2;
	setp.le.u64 	%p2, %rd2, %rd7;
	add.s64 	%rd8, %rd1, %rd7;
	shl.b64 	%rd9, %rd8, 2;
	add.s64 	%rd3, %rd6, %rd9;
	@%p2 bra 	$L__BB1_4;
	st.global.u32 	[%rd3], %r3;
$L__BB1_4:
	add.s32 	%r10, %r2, 256;
	cvt.u64.u32 	%rd10, %r10;
	setp.le.u64 	%p3, %rd2, %rd10;
	@%p3 bra 	$L__BB1_6;
	st.global.u32 	[%rd3+1024], %r3;
$L__BB1_6:
	ret;

}
	// .globl	_ZN3cub18CUB_300001_SM_10006detail8for_each13static_kernelINS2_12policy_hub_t12policy_500_tElNS2_12op_wrapper_tIl15accumulate_diffN6thrust24THRUST_300001_SM_1000_NS17counting_iteratorIjNS9_11use_defaultESB_SB_EEEEEEvT0_T1_
.visible .entry _ZN3cub18CUB_300001_SM_10006detail8for_each13static_kernelINS2_12policy_hub_t12policy_500_tElNS2_12op_wrapper_tIl15accumulate_diffN6thrust24THRUST_300001_SM_1000_NS17counting_iteratorIjNS9_11use_defaultESB_SB_EEEEEEvT0_T1_(
	.param .u64 _ZN3cub18CUB_300001_SM_10006detail8for_each13static_kernelINS2_12policy_hub_t12policy_500_tElNS2_12op_wrapper_tIl15accumulate_diffN6thrust24THRUST_300001_SM_1000_NS17counting_iteratorIjNS9_11use_defaultESB_SB_EEEEEEvT0_T1__param_0,
	.param .align 8 .b8 _ZN3cub18CUB_300001_SM_10006detail8for_each13static_kernelINS2_12policy_hub_t12policy_500_tElNS2_12op_wrapper_tIl15accumulate_diffN6thrust24THRUST_300001_SM_1000_NS17counting_iteratorIjNS9_11use_defaultESB_SB_EEEEEEvT0_T1__param_1[32]
)
.maxntid 256
{
	.reg .pred 	%p<16>;
	.reg .b32 	%r<64>;
	.reg .b64 	%rd<80>;
	// demoted variable
	.shared .align 4 .b8 _ZZN15accumulate_diffclIjEEvRKT_E3_sd[40];
	ld.param.u64 	%rd12, [_ZN3cub18CUB_300001_SM_10006detail8for_each13static_kernelINS2_12policy_hub_t12policy_500_tElNS2_12op_wrapper_tIl15accumulate_diffN6thrust24THRUST_300001_SM_1000_NS17counting_iteratorIjNS9_11use_defaultESB_SB_EEEEEEvT0_T1__param_1+24];
	ld.param.u64 	%rd11, [_ZN3cub18CUB_300001_SM_10006detail8for_each13static_kernelINS2_12policy_hub_t12policy_500_tElNS2_12op_wrapper_tIl15accumulate_diffN6thrust24THRUST_300001_SM_1000_NS17counting_iteratorIjNS9_11use_defaultESB_SB_EEEEEEvT0_T1__param_1+16];
	ld.param.u64 	%rd10, [_ZN3cub18CUB_300001_SM_10006detail8for_each13static_kernelINS2_12policy_hub_t12policy_500_tElNS2_12op_wrapper_tIl15accumulate_diffN6thrust24THRUST_300001_SM_1000_NS17counting_iteratorIjNS9_11use_defaultESB_SB_EEEEEEvT0_T1__param_1+8];
	ld.param.u32 	%r17, [_ZN3cub18CUB_300001_SM_10006detail8for_each13static_kernelINS2_12policy_hub_t12policy_500_tElNS2_12op_wrapper_tIl15accumulate_diffN6thrust24THRUST_300001_SM_1000_NS17counting_iteratorIjNS9_11use_defaultESB_SB_EEEEEEvT0_T1__param_1];
	ld.param.u64 	%rd13, [_ZN3cub18CUB_300001_SM_10006detail8for_each13static_kernelINS2_12policy_hub_t12policy_500_tElNS2_12op_wrapper_tIl15accumulate_diffN6thrust24THRUST_300001_SM_1000_NS17counting_iteratorIjNS9_11use_defaultESB_SB_EEEEEEvT0_T1__param_0];
	mov.u32 	%r18, %ctaid.x;
	mul.wide.u32 	%rd1, %r18, 512;
	sub.s64 	%rd2, %rd13, %rd1;
	setp.lt.s64 	%p1, %rd2, 512;
	@%p1 bra 	$L__BB2_13;
	cvta.to.global.u64 	%rd3, %rd10;
	cvta.to.global.u64 	%rd4, %rd11;
	cvta.to.global.u64 	%rd5, %rd12;
	mov.u32 	%r43, %tid.x;
	cvt.u32.u64 	%r44, %rd1;
	add.s32 	%r45, %r43, %r44;
	add.s32 	%r1, %r45, %r17;
	mul.wide.u32 	%rd48, %r1, 4;
	add.s64 	%rd49, %rd5, %rd48;
	ld.global.u32 	%r46, [%rd49];
	shl.b32 	%r47, %r1, 2;
	mov.u32 	%r48, _ZZN15accumulate_diffclIjEEvRKT_E3_sd;
	add.s32 	%r2, %r48, %r47;
	st.volatile.shared.u32 	[%r2], %r46;
	setp.ne.s32 	%p10, %r1, 0;
	@%p10 bra 	$L__BB2_3;
	ld.global.u32 	%r54, [%rd3];
	mul.wide.s32 	%rd62, %r54, 4;
	add.s64 	%rd63, %rd5, %rd62;
	mov.b32 	%r55, 1;
	st.global.u32 	[%rd63], %r55;
	bra.uni 	$L__BB2_7;
$L__BB2_3:
	add.s64 	%rd51, %rd3, %rd48;
	ld.global.u32 	%r3, [%rd51];
	add.s32 	%r4, %r1, -1;
	mul.wide.u32 	%rd52, %r4, 4;
	add.s64 	%rd53, %rd3, %rd52;
	ld.global.u32 	%r49, [%rd53];
	setp.eq.s32 	%p11, %r3, %r49;
	@%p11 bra 	$L__BB2_5;
	mul.wide.s32 	%rd54, %r3, 4;
	add.s64 	%rd55, %rd5, %rd54;
	atom.global.add.u32 	%r50, [%rd55], 1;
	bra.uni 	$L__BB2_7;
$L__BB2_5:
	add.s64 	%rd57, %rd4, %rd48;
	ld.global.u32 	%r51, [%rd57];
	add.s64 	%rd59, %rd4, %rd52;
	ld.global.u32 	%r52, [%rd59];
	setp.eq.s32 	%p12, %r51, %r52;
	@%p12 bra 	$L__BB2_7;
	mul.wide.s32 	%rd60, %r3, 4;
	add.s64 	%rd61, %rd5, %rd60;
	atom.global.add.u32 	%r53, [%rd61], 1;
$L__BB2_7:
	add.s32 	%r5, %r1, 256;
	mul.wide.u32 	%rd64, %r5, 4;
	add.s64 	%rd65, %rd5, %rd64;
	ld.global.u32 	%r56, [%rd65];
	st.volatile.shared.u32 	[%r2+1024], %r56;
	setp.eq.s32 	%p13, %r5, 0;
	@%p13 bra 	$L__BB2_12;
	add.s64 	%rd67, %rd3, %rd64;
	ld.global.u32 	%r6, [%rd67];
	add.s32 	%r7, %r1, 255;
	mul.wide.u32 	%rd68, %r7, 4;
	add.s64 	%rd69, %rd3, %rd68;
	ld.global.u32 	%r57, [%rd69];
	setp.eq.s32 	%p14, %r6, %r57;
	@%p14 bra 	$L__BB2_10;
	mul.wide.s32 	%rd70, %r6, 4;
	add.s64 	%rd71, %rd5, %rd70;
	atom.global.add.u32 	%r58, [%rd71], 1;
	bra.uni 	$L__BB2_27;
$L__BB2_10:
	add.s64 	%rd73, %rd4, %rd64;
	ld.global.u32 	%r59, [%rd73];
	add.s64 	%rd75, %rd4, %rd68;
	ld.global.u32 	%r60, [%rd75];
	setp.eq.s32 	%p15, %r59, %r60;
	@%p15 bra 	$L__BB2_27;
	mul.wide.s32 	%rd76, %r6, 4;
	add.s64 	%rd77, %rd5, %rd76;
	atom.global.add.u32 	%r61, [%rd77], 1;
	bra.uni 	$L__BB2_27;
$L__BB2_12:
	ld.global.u32 	%r62, [%rd3];
	mul.wide.s32 	%rd78, %r62, 4;
	add.s64 	%rd79, %rd5, %rd78;
	mov.b32 	%r63, 1;
	st.global.u32 	[%rd79], %r63;
	bra.uni 	$L__BB2_27;
$L__BB2_13:
	cvta.to.global.u64 	%rd6, %rd10;
	cvta.to.global.u64 	%rd7, %rd11;
	cvta.to.global.u64 	%rd8, %rd12;
	mov.u32 	%r8, %tid.x;
	cvt.s64.s32 	%rd9, %rd2;
	cvt.u32.u64 	%r19, %rd1;
	add.s32 	%r9, %r17, %r19;
	cvt.u64.u32 	%rd14, %r8;
	setp.le.s64 	%p2, %rd9, %rd14;
	@%p2 bra 	$L__BB2_20;
	add.s32 	%r10, %r9, %r8;
	mul.wide.u32 	%rd15, %r10, 4;
	add.s64 	%rd16, %rd8, %rd15;
	ld.global.u32 	%r20, [%rd16];
	shl.b32 	%r21, %r10, 2;
	mov.u32 	%r22, _ZZN15accumulate_diffclIjEEvRKT_E3_sd;
	add.s32 	%r23, %r22, %r21;
	st.volatile.shared.u32 	[%r23], %r20;
	setp.ne.s32 	%p3, %r10, 0;
	@%p3 bra 	$L__BB2_16;
	ld.global.u32 	%r29, [%rd6];
	mul.wide.s32 	%rd29, %r29, 4;
	add.s64 	%rd30, %rd8, %rd29;
	mov.b32 	%r30, 1;
	st.global.u32 	[%rd30], %r30;
	bra.uni 	$L__BB2_20;
$L__BB2_16:
	add.s64 	%rd18, %rd6, %rd15;
	ld.global.u32 	%r11, [%rd18];
	add.s32 	%r12, %r10, -1;
	mul.wide.u32 	%rd19, %r12, 4;
	add.s64 	%rd20, %rd6, %rd19;
	ld.global.u32 	%r24, [%rd20];
	setp.eq.s32 	%p4, %r11, %r24;
	@%p4 bra 	$L__BB2_18;
	mul.wide.s32 	%rd21, %r11, 4;
	add.s64 	%rd22, %rd8, %rd21;
	atom.global.add.u32 	%r25, [%rd22], 1;
	bra.uni 	$L__BB2_20;
$L__BB2_18:
	add.s64 	%rd24, %rd7, %rd15;
	ld.global.u32 	%r26, [%rd24];
	add.s64 	%rd26, %rd7, %rd19;
	ld.global.u32 	%r27, [%rd26];
	setp.eq.s32 	%p5, %r26, %r27;
	@%p5 bra 	$L__BB2_20;
	mul.wide.s32 	%rd27, %r11, 4;
	add.s64 	%rd28, %rd8, %rd27;
	atom.global.add.u32 	%r28, [%rd28], 1;
$L__BB2_20:
	add.s32 	%r13, %r8, 256;
	cvt.u64.u32 	%rd31, %r13;
	setp.le.s64 	%p6, %rd9, %rd31;
	@%p6 bra 	$L__BB2_27;
	add.s32 	%r14, %r9, %r13;
	add.s32 	%r31, %r9, %r8;
	mul.wide.u32 	%rd32, %r14, 4;
	add.s64 	%rd33, %rd8, %rd32;
	ld.global.u32 	%r32, [%rd33];
	shl.b32 	%r33, %r31, 2;
	mov.u32 	%r34, _ZZN15accumulate_diffclIjEEvRKT_E3_sd;
	add.s32 	%r35, %r34, %r33;
	st.volatile.shared.u32 	[%r35+1024], %r32;
	setp.eq.s32 	%p7, %r14, 0;
	@%p7 bra 	$L__BB2_26;
	add.s64 	%rd35, %rd6, %rd32;
	ld.global.u32 	%r15, [%rd35];
	add.s32 	%r16, %r14, -1;
	mul.wide.u32 	%rd36, %r16, 4;
	add.s64 	%rd37, %rd6, %rd36;
	ld.global.u32 	%r36, [%rd37];
	setp.eq.s32 	%p8, %r15, %r36;
	@%p8 bra 	$L__BB2_24;
	mul.wide.s32 	%rd38, %r15, 4;
	add.s64 	%rd39, %rd8, %rd38;
	atom.global.add.u32 	%r37, [%rd39], 1;
	bra.uni 	$L__BB2_27;
$L__BB2_24:
	add.s64 	%rd41, %rd7, %rd32;
	ld.global.u32 	%r38, [%rd41];
	add.s64 	%rd43, %rd7, %rd36;
	ld.global.u32 	%r39, [%rd43];
	setp.eq.s32 	%p9, %r38, %r39;
	@%p9 bra 	$L__BB2_27;
	mul.wide.s32 	%rd44, %r15, 4;
	add.s64 	%rd45, %rd8, %rd44;
	atom.global.add.u32 	%r40, [%rd45], 1;
	bra.uni 	$L__BB2_27;
$L__BB2_26:
	ld.global.u32 	%r41, [%rd6];
	mul.wide.s32 	%rd46, %r41, 4;
	add.s64 	%rd47, %rd8, %rd46;
	mov.b32 	%r42, 1;
	st.global.u32 	[%rd47], %r42;
$L__BB2_27:
	ret;

}


// ===== COMPILED SASS (sm_100) =====

	.target	sm_100

	.elftype	@"ET_EXEC"


//--------------------- .note.nv.tkinfo           --------------------------
	.section	.note.nv.tkinfo,"",@"SHT_NOTE"
	.sectionflags	@"SHF_NOTE_NV_TKINFO"
	.tkinfo
        /*0018*/ 	.word	0x00000002
        /*0030*/ 	.string	""
        /*0030*/ 	.string	"ptxas"
        /*0030*/ 	.string	"Cuda compilation tools, release 13.0, V13.0.88"
        /*0030*/ 	.string	"Build cuda_13.0.r13.0/compiler.36424714_0"
        /*0030*/ 	.string	"-arch sm_100 -m 64 "



//--------------------- .note.nv.cuinfo           --------------------------
	.section	.note.nv.cuinfo,"",@"SHT_NOTE"
	.sectionflags	@"SHF_NOTE_NV_CUINFO"
        /*0018*/ 	.short	0x0002
        /*001a*/ 	.short	0x0064
        /*001c*/ 	.short	0x0082
	.zero		2


//--------------------- .nv.info                  --------------------------
	.section	.nv.info,"",@"SHT_CUDA_INFO"
	.align	4


	//----- nvinfo : EIATTR_REGCOUNT
	.align		4
        /*0000*/ 	.byte	0x04, 0x2f
        /*0002*/ 	.short	(.L_46 - .L_45)
	.align		4
.L_45:
        /*0004*/ 	.word	index@(_ZN3cub18CUB_300001_SM_10006detail11EmptyKernelIvEEvv)
        /*0008*/ 	.word	0x00000004


	//----- nvinfo : EIATTR_FRAME_SIZE
	.align		4
.L_46:
        /*000c*/ 	.byte	0x04, 0x11
        /*000e*/ 	.short	(.L_48 - .L_47)
	.align		4
.L_47:
        /*0010*/ 	.word	index@(_ZN3cub18CUB_300001_SM_10006detail11EmptyKernelIvEEvv)
        /*0014*/ 	.word	0x00000000


	//----- nvinfo : EIATTR_REGCOUNT
	.align		4
.L_48:
        /*0018*/ 	.byte	0x04, 0x2f
        /*001a*/ 	.short	(.L_50 - .L_49)
	.align		4
.L_49:
        /*001c*/ 	.word	index@(_ZN3cub18CUB_300001_SM_10006detail8for_each13static_kernelINS2_12policy_hub_t12policy_500_tEmN6thrust24THRUST_300001_SM_1000_NS8cuda_cub20__uninitialized_fill7functorINS7_10device_ptrIiEEiEEEEvT0_T1_)
        /*0020*/ 	.word	0x00000008


	//----- nvinfo : EIATTR_FRAME_SIZE
	.align		4
.L_50:
        /*0024*/ 	.byte	0x04, 0x11
        /*0026*/ 	.short	(.L_52 - .L_51)
	.align		4
.L_51:
        /*0028*/ 	.word	index@(_ZN3cub18CUB_300001_SM_10006detail8for_each13static_kernelINS2_12policy_hub_t12policy_500_tEmN6thrust24THRUST_300001_SM_1000_NS8cuda_cub20__uninitialized_fill7functorINS7_10device_ptrIiEEiEEEEvT0_T1_)
        /*002c*/ 	.word	0x00000000


	//----- nvinfo : EIATTR_REGCOUNT
	.align		4
.L_52:
        /*0030*/ 	.byte	0x04, 0x2f
        /*0032*/ 	.short	(.L_54 - .L_53)
	.align		4
.L_53:
        /*0034*/ 	.word	index@(_ZN3cub18CUB_300001_SM_10006detail8for_each13static_kernelINS2_12policy_hub_t12policy_500_tElNS2_12op_wrapper_tIl15accumulate_diffN6thrust24THRUST_300001_SM_1000_NS17counting_iteratorIjNS9_11use_defaultESB_SB_EEEEEEvT0_T1_)
        /*0038*/ 	.word	0x00000012


	//----- nvinfo : EIATTR_FRAME_SIZE
	.align		4
.L_54:
        /*003c*/ 	.byte	0x04, 0x11
        /*003e*/ 	.short	(.L_56 - .L_55)
	.align		4
.L_55:
        /*0040*/ 	.word	index@(_ZN3cub18CUB_300001_SM_10006detail8for_each13static_kernelINS2_12policy_hub_t12policy_500_tElNS2_12op_wrapper_tIl15accumulate_diffN6thrust24THRUST_300001_SM_1000_NS17counting_iteratorIjNS9_11use_defaultESB_SB_EEEEEEvT0_T1_)
        /*0044*/ 	.word	0x00000000


	//----- nvinfo : EIATTR_MIN_STACK_SIZE
	.align		4
.L_56:
        /*0048*/ 	.byte	0x04, 0x12
        /*004a*/ 	.short	(.L_58 - .L_57)
	.align		4
.L_57:
        /*004c*/ 	.word	index@(_ZN3cub18CUB_300001_SM_10006detail8for_each13static_kernelINS2_12policy_hub_t12policy_500_tElNS2_12op_wrapper_tIl15accumulate_diffN6thrust24THRUST_300001_SM_1000_NS17counting_iteratorIjNS9_11use_defaultESB_SB_EEEEEEvT0_T1_)
        /*0050*/ 	.word	0x00000000


	//----- nvinfo : EIATTR_MIN_STACK_SIZE
	.align		4
.L_58:
        /*0054*/ 	.byte	0x04, 0x12
        /*0056*/ 	.short	(.L_60 - .L_59)
	.align		4
.L_59:
        /*0058*/ 	.word	index@(_ZN3cub18CUB_300001_SM_10006detail8for_each13static_kernelINS2_12policy_hub_t12policy_500_tEmN6thrust24THRUST_300001_SM_1000_NS8cuda_cub20__uninitialized_fill7functorINS7_10device_ptrIiEEiEEEEvT0_T1_)
        /*005c*/ 	.word	0x00000000


	//----- nvinfo : EIATTR_MIN_STACK_SIZE
	.align		4
.L_60:
        /*0060*/ 	.byte	0x04, 0x12
        /*0062*/ 	.short	(.L_62 - .L_61)
	.align		4
.L_61:
        /*0064*/ 	.word	index@(_ZN3cub18CUB_300001_SM_10006detail11EmptyKernelIvEEvv)
        /*0068*/ 	.word	0x00000000
.L_62:


//--------------------- .nv.compat                --------------------------
	.section	.nv.compat,"",@"SHT_CUDA_COMPAT_INFO"
	.align	4
        /*0000*/ 	.byte	0x02, 0x09, 0x00, 0x00, 0x02, 0x02, 0x01, 0x00, 0x02, 0x05, 0x05, 0x00, 0x03, 0x07, 0x01, 0x01
        /*0010*/ 	.byte	0x02, 0x03, 0x00, 0x00, 0x02, 0x06, 0x01, 0x00, 0x04, 0x0b, 0x08, 0x00, 0x09, 0x00, 0x00, 0x00
        /*0020*/ 	.byte	0x00, 0x00, 0x00, 0x00


//--------------------- .nv.info._ZN3cub18CUB_300001_SM_10006detail8for_each13static_kernelINS2_12policy_hub_t12policy_500_tElNS2_12op_wrapper_tIl15accumulate_diffN6thrust24THRUST_300001_SM_1000_NS17counting_iteratorIjNS9_11use_defaultESB_SB_EEEEEEvT0_T1_ --------------------------
	.section	.nv.info._ZN3cub18CUB_300001_SM_10006detail8for_each13static_kernelINS2_12policy_hub_t12policy_500_tElNS2_12op_wrapper_tIl15accumulate_diffN6thrust24THRUST_300001_SM_1000_NS17counting_iteratorIjNS9_11use_defaultESB_SB_EEEEEEvT0_T1_,"",@"SHT_CUDA_INFO"
	.sectionflags	@""
	.align	4


	//----- nvinfo : EIATTR_CUDA_API_VERSION
	.align		4
        /*0000*/ 	.byte	0x04, 0x37
        /*0002*/ 	.short	(.L_64 - .L_63)
.L_63:
        /*0004*/ 	.word	0x00000082


	//----- nvinfo : EIATTR_KPARAM_INFO
	.align		4
.L_64:
        /*0008*/ 	.byte	0x04, 0x17
        /*000a*/ 	.short	(.L_66 - .L_65)
.L_65:
        /*000c*/ 	.word	0x00000000
        /*0010*/ 	.short	0x0001
        /*0012*/ 	.short	0x0008
        /*0014*/ 	.byte	0x00, 0xf0, 0x81, 0x00


	//----- nvinfo : EIATTR_KPARAM_INFO
	.align		4
.L_66:
        /*0018*/ 	.byte	0x04, 0x17
        /*001a*/ 	.short	(.L_68 - .L_67)
.L_67:
        /*001c*/ 	.word	0x00000000
        /*0020*/ 	.short	0x0000
        /*0022*/ 	.short	0x0000
        /*0024*/ 	.byte	0x00, 0xf0, 0x21, 0x00


	//----- nvinfo : EIATTR_SPARSE_MMA_MASK
	.align		4
.L_68:
        /*0028*/ 	.byte	0x03, 0x50
        /*002a*/ 	.short	0x0000


	//----- nvinfo : EIATTR_MAXREG_COUNT
	.align		4
        /*002c*/ 	.byte	0x03, 0x1b
        /*002e*/ 	.short	0x00ff


	//----- nvinfo : EIATTR_MERCURY_ISA_VERSION
	.align		4
        /*0030*/ 	.byte	0x03, 0x5f
        /*0032*/ 	.short	0x0101


	//----- nvinfo : EIATTR_VRC_CTA_INIT_COUNT
	.align		4
        /*0034*/ 	.byte	0x02, 0x4a
	.zero		1
	.zero		1


	//----- nvinfo : EIATTR_EXIT_INSTR_OFFSETS
	.align		4
        /*0038*/ 	.byte	0x04, 0x1c
        /*003a*/ 	.short	(.L_70 - .L_69)


	//   ....[0]....
.L_69:
        /*003c*/ 	.word	0x00000450


	//   ....[1]....
        /*0040*/ 	.word	0x000004c0


	//   ....[2]....
        /*0044*/ 	.word	0x00000500


	//   ....[3]....
        /*0048*/ 	.word	0x00000560


	//   ....[4]....
        /*004c*/ 	.word	0x000008b0


	//   ....[5]....
        /*0050*/ 	.word	0x00000a30


	//   ....[6]....
        /*0054*/ 	.word	0x00000aa0


	//   ....[7]....
        /*0058*/ 	.word	0x00000ae0


	//   ....[8]....
        /*005c*/ 	.word	0x00000b40


	//----- nvinfo : EIATTR_MAX_THREADS
	.align		4
.L_70:
        /*0060*/ 	.byte	0x04, 0x05
        /*0062*/ 	.short	(.L_72 - .L_71)
.L_71:
        /*0064*/ 	.word	0x00000100
        /*0068*/ 	.word	0x00000001
        /*006c*/ 	.word	0x00000001


	//----- nvinfo : EIATTR_CRS_STACK_SIZE
	.align		4
.L_72:
        /*0070*/ 	.byte	0x04, 0x1e
        /*0072*/ 	.short	(.L_74 - .L_73)
.L_73:
        /*0074*/ 	.word	0x00000000


	//----- nvinfo : EIATTR_CBANK_PARAM_SIZE
	.align		4
.L_74:
        /*0078*/ 	.byte	0x03, 0x19
        /*007a*/ 	.short	0x0028


	//----- nvinfo : EIATTR_PARAM_CBANK
	.align		4
        /*007c*/ 	.byte	0x04, 0x0a
        /*007e*/ 	.short	(.L_76 - .L_75)
	.align		4
.L_75:
        /*0080*/ 	.word	index@(.nv.constant0._ZN3cub18CUB_300001_SM_10006detail8for_each13static_kernelINS2_12policy_hub_t12policy_500_tElNS2_12op_wrapper_tIl15accumulate_diffN6thrust24THRUST_300001_SM_1000_NS17counting_iteratorIjNS9_11use_defaultESB_SB_EEEEEEvT0_T1_)
        /*0084*/ 	.short	0x0380
        /*0086*/ 	.short	0x0028


	//----- nvinfo : EIATTR_SW_WAR
	.align		4
.L_76:
        /*0088*/ 	.byte	0x04, 0x36
        /*008a*/ 	.short	(.L_78 - .L_77)
.L_77:
        /*008c*/ 	.word	0x00000008
.L_78:


//--------------------- .nv.info._ZN3cub18CUB_300001_SM_10006detail8for_each13static_kernelINS2_12policy_hub_t12policy_500_tEmN6thrust24THRUST_300001_SM_1000_NS8cuda_cub20__uninitialized_fill7functorINS7_10device_ptrIiEEiEEEEvT0_T1_ --------------------------
	.section	.nv.info._ZN3cub18CUB_300001_SM_10006detail8for_each13static_kernelINS2_12policy_hub_t12policy_500_tEmN6thrust24THRUST_300001_SM_1000_NS8cuda_cub20__uninitialized_fill7functorINS7_10device_ptrIiEEiEEEEvT0_T1_,"",@"SHT_CUDA_INFO"
	.sectionflags	@""
	.align	4


	//----- nvinfo : EIATTR_CUDA_API_VERSION
	.align		4
        /*0000*/ 	.byte	0x04, 0x37
        /*0002*/ 	.short	(.L_80 - .L_79)
.L_79:
        /*0004*/ 	.word	0x00000082


	//----- nvinfo : EIATTR_KPARAM_INFO
	.align		4
.L_80:
        /*0008*/ 	.byte	0x04, 0x17
        /*000a*/ 	.short	(.L_82 - .L_81)
.L_81:
        /*000c*/ 	.word	0x00000000
        /*0010*/ 	.short	0x0001
        /*0012*/ 	.short	0x0008
        /*0014*/ 	.byte	0x00, 0xf0, 0x41, 0x00


	//----- nvinfo : EIATTR_KPARAM_INFO
	.align		4
.L_82:
        /*0018*/ 	.byte	0x04, 0x17
        /*001a*/ 	.short	(.L_84 - .L_83)
.L_83:
        /*001c*/ 	.word	0x00000000
        /*0020*/ 	.short	0x0000
        /*0022*/ 	.short	0x0000
        /*0024*/ 	.byte	0x00, 0xf0, 0x21, 0x00


	//----- nvinfo : EIATTR_SPARSE_MMA_MASK
	.align		4
.L_84:
        /*0028*/ 	.byte	0x03, 0x50
        /*002a*/ 	.short	0x0000


	//----- nvinfo : EIATTR_MAXREG_COUNT
	.align		4
        /*002c*/ 	.byte	0x03, 0x1b
        /*002e*/ 	.short	0x00ff


	//----- nvinfo : EIATTR_MERCURY_ISA_VERSION
	.align		4
        /*0030*/ 	.byte	0x03, 0x5f
        /*0032*/ 	.short	0x0101


	//----- nvinfo : EIATTR_VRC_CTA_INIT_COUNT
	.align		4
        /*0034*/ 	.byte	0x02, 0x4a
	.zero		1
	.zero		1


	//----- nvinfo : EIATTR_EXIT_INSTR_OFFSETS
	.align		4
        /*0038*/ 	.byte	0x04, 0x1c
        /*003a*/ 	.short	(.L_86 - .L_85)


	//   ....[0]....
.L_85:
        /*003c*/ 	.word	0x00000130


	//   ....[1]....
        /*0040*/ 	.word	0x00000230


	//   ....[2]....
        /*0044*/ 	.word	0x00000260


	//----- nvinfo : EIATTR_MAX_THREADS
	.align		4
.L_86:
        /*0048*/ 	.byte	0x04, 0x05
        /*004a*/ 	.short	(.L_88 - .L_87)
.L_87:
        /*004c*/ 	.word	0x00000100
        /*0050*/ 	.word	0x00000001
        /*0054*/ 	.word	0x00000001


	//----- nvinfo : EIATTR_CBANK_PARAM_SIZE
	.align		4
.L_88:
        /*0058*/ 	.byte	0x03, 0x19
        /*005a*/ 	.short	0x0018


	//----- nvinfo : EIATTR_PARAM_CBANK
	.align		4
        /*005c*/ 	.byte	0x04, 0x0a
        /*005e*/ 	.short	(.L_90 - .L_89)
	.align		4
.L_89:
        /*0060*/ 	.word	index@(.nv.constant0._ZN3cub18CUB_300001_SM_10006detail8for_each13static_kernelINS2_12policy_hub_t12policy_500_tEmN6thrust24THRUST_300001_SM_1000_NS8cuda_cub20__uninitialized_fill7functorINS7_10device_ptrIiEEiEEEEvT0_T1_)
        /*0064*/ 	.short	0x0380
        /*0066*/ 	.short	0x0018


	//----- nvinfo : EIATTR_SW_WAR
	.align		4
.L_90:
        /*0068*/ 	.byte	0x04, 0x36
        /*006a*/ 	.short	(.L_92 - .L_91)
.L_91:
        /*006c*/ 	.word	0x00000008
.L_92:


//--------------------- .nv.info._ZN3cub18CUB_300001_SM_10006detail11EmptyKernelIvEEvv --------------------------
	.section	.nv.info._ZN3cub18CUB_300001_SM_10006detail11EmptyKernelIvEEvv,"",@"SHT_CUDA_INFO"
	.sectionflags	@""
	.align	4


	//----- nvinfo : EIATTR_CUDA_API_VERSION
	.align		4
        /*0000*/ 	.byte	0x04, 0x37
        /*0002*/ 	.short	(.L_94 - .L_93)
.L_93:
        /*0004*/ 	.word	0x00000082


	//----- nvinfo : EIATTR_SPARSE_MMA_MASK
	.align		4
.L_94:
        /*0008*/ 	.byte	0x03, 0x50
        /*000a*/ 	.short	0x0000


	//----- nvinfo : EIATTR_MAXREG_COUNT
	.align		4
        /*000c*/ 	.byte	0x03, 0x1b
        /*000e*/ 	.short	0x00ff


	//----- nvinfo : EIATTR_MERCURY_ISA_VERSION
	.align		4
        /*0010*/ 	.byte	0x03, 0x5f
        /*0012*/ 	.short	0x0101


	//----- nvinfo : EIATTR_VRC_CTA_INIT_COUNT
	.align		4
        /*0014*/ 	.byte	0x02, 0x4a
	.zero		1
	.zero		1


	//----- nvinfo : EIATTR_EXIT_INSTR_OFFSETS
	.align		4
        /*0018*/ 	.byte	0x04, 0x1c
        /*001a*/ 	.short	(.L_96 - .L_95)


	//   ....[0]....
.L_95:
        /*001c*/ 	.word	0x00000010


	//----- nvinfo : EIATTR_SW_WAR
	.align		4
.L_96:
        /*0020*/ 	.byte	0x04, 0x36
        /*0022*/ 	.short	(.L_98 - .L_97)
.L_97:
        /*0024*/ 	.word	0x00000008
.L_98:


//--------------------- .nv.callgraph             --------------------------
	.section	.nv.callgraph,"",@"SHT_CUDA_CALLGRAPH"
	.align	4
	.sectionentsize	8
	.align		4
        /*0000*/ 	.word	0x00000000
	.align		4
        /*0004*/ 	.word	0xffffffff
	.align		4
        /*0008*/ 	.word	0x00000000
	.align		4
        /*000c*/ 	.word	0xfffffffe
	.align		4
        /*0010*/ 	.word	0x00000000
	.align		4
        /*0014*/ 	.word	0xfffffffd
	.align		4
        /*0018*/ 	.word	0x00000000
	.align		4
        /*001c*/ 	.word	0xfffffffc


//--------------------- .nv.constant4             --------------------------
	.section	.nv.constant4,"a",@progbits
	.align	8
	.align		8
.nv.constant4:
        /*0000*/ 	.dword	_ZN30_INTERNAL_31f07c1a_4_k_cu_main4cuda3std3__45__cpo5beginE
	.align		8
        /*0008*/ 	.dword	_ZN30_INTERNAL_31f07c1a_4_k_cu_main4cuda3std3__45__cpo3endE
	.align		8
        /*0010*/ 	.dword	_ZN30_INTERNAL_31f07c1a_4_k_cu_main4cuda3std3__45__cpo6cbeginE
	.align		8
        /*0018*/ 	.dword	_ZN30_INTERNAL_31f07c1a_4_k_cu_main4cuda3std3__45__cpo4cendE
	.align		8
        /*0020*/ 	.dword	_ZN30_INTERNAL_31f07c1a_4_k_cu_main4cuda3std3__45__cpo6rbeginE
	.align		8
        /*0028*/ 	.dword	_ZN30_INTERNAL_31f07c1a_4_k_cu_main4cuda3std3__45__cpo4rendE
	.align		8
        /*0030*/ 	.dword	_ZN30_INTERNAL_31f07c1a_4_k_cu_main4cuda3std3__45__cpo7crbeginE
	.align		8
        /*0038*/ 	.dword	_ZN30_INTERNAL_31f07c1a_4_k_cu_main4cuda3std3__45__cpo5crendE
	.align		8
        /*0040*/ 	.dword	_ZN30_INTERNAL_31f07c1a_4_k_cu_main4cuda3std3__432_GLOBAL__N__31f07c1a_4_k_cu_main6ignoreE
	.align		8
        /*0048*/ 	.dword	_ZN30_INTERNAL_31f07c1a_4_k_cu_main4cuda3std3__419piecewise_constructE
	.align		8
        /*0050*/ 	.dword	_ZN30_INTERNAL_31f07c1a_4_k_cu_main4cuda3std3__48in_placeE
	.align		8
        /*0058*/ 	.dword	_ZN30_INTERNAL_31f07c1a_4_k_cu_main4cuda3std3__420unreachable_sentinelE
	.align		8
        /*0060*/ 	.dword	_ZN30_INTERNAL_31f07c1a_4_k_cu_main4cuda3std3__47nulloptE
	.align		8
        /*0068*/ 	.dword	_ZN30_INTERNAL_31f07c1a_4_k_cu_main4cuda3std3__48unexpectE
	.align		8
        /*0070*/ 	.dword	_ZN30_INTERNAL_31f07c1a_4_k_cu_main4cuda3std6ranges3__45__cpo4swapE
	.align		8
        /*0078*/ 	.dword	_ZN30_INTERNAL_31f07c1a_4_k_cu_main4cuda3std6ranges3__45__cpo9iter_moveE
	.align		8
        /*0080*/ 	.dword	_ZN30_INTERNAL_31f07c1a_4_k_cu_main4cuda3std6ranges3__45__cpo5beginE
	.align		8
        /*0088*/ 	.dword	_ZN30_INTERNAL_31f07c1a_4_k_cu_main4cuda3std6ranges3__45__cpo3endE
	.align		8
        /*0090*/ 	.dword	_ZN30_INTERNAL_31f07c1a_4_k_cu_main4cuda3std6ranges3__45__cpo6cbeginE
	.align		8
        /*0098*/ 	.dword	_ZN30_INTERNAL_31f07c1a_4_k_cu_main4cuda3std6ranges3__45__cpo4cendE
	.align		8
        /*00a0*/ 	.dword	_ZN30_INTERNAL_31f07c1a_4_k_cu_main4cuda3std6ranges3__45__cpo7advanceE
	.align		8
        /*00a8*/ 	.dword	_ZN30_INTERNAL_31f07c1a_4_k_cu_main4cuda3std6ranges3__45__cpo9iter_swapE
	.align		8
        /*00b0*/ 	.dword	_ZN30_INTERNAL_31f07c1a_4_k_cu_main4cuda3std6ranges3__45__cpo4nextE
	.align		8
        /*00b8*/ 	.dword	_ZN30_INTERNAL_31f07c1a_4_k_cu_main4cuda3std6ranges3__45__cpo4prevE
	.align		8
        /*00c0*/ 	.dword	_ZN30_INTERNAL_31f07c1a_4_k_cu_main4cuda3std6ranges3__45__cpo4dataE
	.align		8
        /*00c8*/ 	.dword	_ZN30_INTERNAL_31f07c1a_4_k_cu_main4cuda3std6ranges3__45__cpo5cdataE
	.align		8
        /*00d0*/ 	.dword	_ZN30_INTERNAL_31f07c1a_4_k_cu_main4cuda3std6ranges3__45__cpo4sizeE
	.align		8
        /*00d8*/ 	.dword	_ZN30_INTERNAL_31f07c1a_4_k_cu_main4cuda3std6ranges3__45__cpo5ssizeE
	.align		8
        /*00e0*/ 	.dword	_ZN30_INTERNAL_31f07c1a_4_k_cu_main4cuda3std6ranges3__45__cpo8distanceE
	.align		8
        /*00e8*/ 	.dword	_ZN30_INTERNAL_31f07c1a_4_k_cu_main6thrust24THRUST_300001_SM_1000_NS8cuda_cub3parE
	.align		8
        /*00f0*/ 	.dword	_ZN30_INTERNAL_31f07c1a_4_k_cu_main6thrust24THRUST_300001_SM_1000_NS8cuda_cub10par_nosyncE
	.align		8
        /*00f8*/ 	.dword	_ZN30_INTERNAL_31f07c1a_4_k_cu_main6thrust24THRUST_300001_SM_1000_NS6system6detail10sequential3seqE
	.align		8
        /*0100*/ 	.dword	_ZN30_INTERNAL_31f07c1a_4_k_cu_main6thrust24THRUST_300001_SM_1000_NS6system3cpp3parE
	.align		8
        /*0108*/ 	.dword	_ZN30_INTERNAL_31f07c1a_4_k_cu_main6thrust24THRUST_300001_SM_1000_NS12placeholders2_1E
	.align		8
        /*0110*/ 	.dword	_ZN30_INTERNAL_31f07c1a_4_k_cu_main6thrust24THRUST_300001_SM_1000_NS12placeholders2_2E
	.align		8
        /*0118*/ 	.dword	_ZN30_INTERNAL_31f07c1a_4_k_cu_main6thrust24THRUST_300001_SM_1000_NS12placeholders2_3E
	.align		8
        /*0120*/ 	.dword	_ZN30_INTERNAL_31f07c1a_4_k_cu_main6thrust24THRUST_300001_SM_1000_NS12placeholders2_4E
	.align		8
        /*0128*/ 	.dword	_ZN30_INTERNAL_31f07c1a_4_k_cu_main6thrust24THRUST_300001_SM_1000_NS12placeholders2_5E
	.align		8
        /*0130*/ 	.dword	_ZN30_INTERNAL_31f07c1a_4_k_cu_main6thrust24THRUST_300001_SM_1000_NS12placeholders2_6E
	.align		8
        /*0138*/ 	.dword	_ZN30_INTERNAL_31f07c1a_4_k_cu_main6thrust24THRUST_300001_SM_1000_NS12placeholders2_7E
	.align		8
        /*0140*/ 	.dword	_ZN30_INTERNAL_31f07c1a_4_k_cu_main6thrust24THRUST_300001_SM_1000_NS12placeholders2_8E
	.align		8
        /*0148*/ 	.dword	_ZN30_INTERNAL_31f07c1a_4_k_cu_main6thrust24THRUST_300001_SM_1000_NS12placeholders2_9E
	.align		8
        /*0150*/ 	.dword	_ZN30_INTERNAL_31f07c1a_4_k_cu_main6thrust24THRUST_300001_SM_1000_NS12placeholders3_10E
	.align		8
        /*0158*/ 	.dword	_ZN30_INTERNAL_31f07c1a_4_k_cu_main6thrust24THRUST_300001_SM_1000_NS3seqE
	.align		8
        /*0160*/ 	.dword	_ZN30_INTERNAL_31f07c1a_4_k_cu_main6thrust24THRUST_300001_SM_1000_NS6deviceE


//--------------------- .text._ZN3cub18CUB_300001_SM_10006detail8for_each13static_kernelINS2_12policy_hub_t12policy_500_tElNS2_12op_wrapper_tIl15accumulate_diffN6thrust24THRUST_300001_SM_1000_NS17counting_iteratorIjNS9_11use_defaultESB_SB_EEEEEEvT0_T1_ --------------------------
	.section	.text._ZN3cub18CUB_300001_SM_10006detail8for_each13static_kernelINS2_12policy_hub_t12policy_500_tElNS2_12op_wrapper_tIl15accumulate_diffN6thrust24THRUST_300001_SM_1000_NS17counting_iteratorIjNS9_11use_defaultESB_SB_EEEEEEvT0_T1_,"ax",@progbits
	.align	128
        .global         _ZN3cub18CUB_300001_SM_10006detail8for_each13static_kernelINS2_12policy_hub_t12policy_500_tElNS2_12op_wrapper_tIl15accumulate_diffN6thrust24THRUST_300001_SM_1000_NS17counting_iteratorIjNS9_11use_defaultESB_SB_EEEEEEvT0_T1_
        .type           _ZN3cub18CUB_300001_SM_10006detail8for_each13static_kernelINS2_12policy_hub_t12policy_500_tElNS2_12op_wrapper_tIl15accumulate_diffN6thrust24THRUST_300001_SM_1000_NS17counting_iteratorIjNS9_11use_defaultESB_SB_EEEEEEvT0_T1_,@function
        .size           _ZN3cub18CUB_300001_SM_10006detail8for_each13static_kernelINS2_12policy_hub_t12policy_500_tElNS2_12op_wrapper_tIl15accumulate_diffN6thrust24THRUST_300001_SM_1000_NS17counting_iteratorIjNS9_11use_defaultESB_SB_EEEEEEvT0_T1_,(.L_x_15 - _ZN3cub18CUB_300001_SM_10006detail8for_each13static_kernelINS2_12policy_hub_t12policy_500_tElNS2_12op_wrapper_tIl15accumulate_diffN6thrust24THRUST_300001_SM_1000_NS17counting_iteratorIjNS9_11use_defaultESB_SB_EEEEEEvT0_T1_)
        .other          _ZN3cub18CUB_300001_SM_10006detail8for_each13static_kernelINS2_12policy_hub_t12policy_500_tElNS2_12op_wrapper_tIl15accumulate_diffN6thrust24THRUST_300001_SM_1000_NS17counting_iteratorIjNS9_11use_defaultESB_SB_EEEEEEvT0_T1_,@"STO_CUDA_ENTRY STV_DEFAULT"
_ZN3cub18CUB_300001_SM_10006detail8for_each13static_kernelINS2_12policy_hub_t12policy_500_tElNS2_12op_wrapper_tIl15accumulate_diffN6thrust24THRUST_300001_SM_1000_NS17counting_iteratorIjNS9_11use_defaultESB_SB_EEEEEEvT0_T1_:
.text._ZN3cub18CUB_300001_SM_10006detail8for_each13static_kernelINS2_12policy_hub_t12policy_500_tElNS2_12op_wrapper_tIl15accumulate_diffN6thrust24THRUST_300001_SM_1000_NS17counting_iteratorIjNS9_11use_defaultESB_SB_EEEEEEvT0_T1_:
[----:B------:R-:W-:Y:S08]  /*0000*/  LDC R1, c[0x0][0x37c] ;  /* 0x0000df00ff017b82 */ /* 0x000ff00000000800 */
[----:B------:R-:W0:Y:S01]  /*0010*/  S2UR UR4, SR_CTAID.X ;  /* 0x00000000000479c3 */ /* 0x000e220000002500 */
[----:B------:R-:W1:Y:S01]  /*0020*/  LDCU.64 UR6, c[0x0][0x380] ;  /* 0x00007000ff0677ac */ /* 0x000e620008000a00 */
[----:B------:R-:W2:Y:S01]  /*0030*/  LDCU.64 UR8, c[0x0][0x358] ;  /* 0x00006b00ff0877ac */ /* 0x000ea20008000a00 */
[----:B0-----:R-:W-:-:S04]  /*0040*/  UIMAD.WIDE.U32 UR4, UR4, 0x200, URZ ;  /* 0x00000200040478a5 */ /* 0x001fc8000f8e00ff */
[----:B-1----:R-:W-:-:S04]  /*0050*/  UIADD3 UR6, UP0, UPT, -UR4, UR6, URZ ;  /* 0x0000000604067290 */ /* 0x002fc8000ff1e1ff */
[----:B------:R-:W-:Y:S02]  /*0060*/  UIADD3.X UR7, UPT, UPT, ~UR5, UR7, URZ, UP0, !UPT ;  /* 0x0000000705077290 */ /* 0x000fe400087fe5ff */
[----:B------:R-:W-:-:S04]  /*0070*/  UISETP.GE.U32.AND UP0, UPT, UR6, 0x200, UPT ;  /* 0x000002000600788c */ /* 0x000fc8000bf06070 */
[----:B------:R-:W-:-:S09]  /*0080*/  UISETP.GE.AND.EX UP0, UPT, UR7, URZ, UPT, UP0 ;  /* 0x000000ff0700728c */ /* 0x000fd2000bf06300 */
[----:B--2---:R-:W-:Y:S05]  /*0090*/  BRA.U !UP0, `(.L_x_0) ;  /* 0x0000000508347547 */ /* 0x004fea000b800000 */
[----:B------:R-:W0:Y:S01]  /*00a0*/  S2R R5, SR_TID.X ;  /* 0x0000000000057919 */ /* 0x000e220000002100 */
[----:B------:R-:W0:Y:S08]  /*00b0*/  LDC R0, c[0x0][0x388] ;  /* 0x0000e200ff007b82 */ /* 0x000e300000000800 */
[----:B------:R-:W1:Y:S01]  /*00c0*/  LDC.64 R2, c[0x0][0x3a0] ;  /* 0x0000e800ff027b82 */ /* 0x000e620000000a00 */
[----:B0-----:R-:W-:-:S04]  /*00d0*/  IADD3 R5, PT, PT, R5, UR4, R0 ;  /* 0x0000000405057c10 */ /* 0x001fc8000fffe000 */
[C---:B------:R-:W-:Y:S01]  /*00e0*/  ISETP.NE.AND P0, PT, R5.reuse, RZ, PT ;  /* 0x000000ff0500720c */ /* 0x040fe20003f05270 */
[----:B-1----:R-:W-:-:S06]  /*00f0*/  IMAD.WIDE.U32 R6, R5, 0x4, R2 ;  /* 0x0000000405067825 */ /* 0x002fcc00078e0002 */
[----:B------:R-:W2:Y:S06]  /*0100*/  LDG.E R7, desc[UR8][R6.64] ;  /* 0x0000000806077981 */ /* 0x000eac000c1e1900 */
[----:B------:R-:W0:Y:S02]  /*0110*/  @!P0 LDC.64 R8, c[0x0][0x390] ;  /* 0x0000e400ff088b82 */ /* 0x000e240000000a00 */
[----:B0-----:R-:W3:Y:S06]  /*0120*/  @!P0 LDG.E R9, desc[UR8][R8.64] ;  /* 0x0000000808098981 */ /* 0x001eec000c1e1900 */
[----:B------:R-:W0:Y:S01]  /*0130*/  S2UR UR5, SR_CgaCtaId ;  /* 0x00000000000579c3 */ /* 0x000e220000008800 */
[----:B------:R-:W-:Y:S01]  /*0140*/  UMOV UR4, 0x400 ;  /* 0x0000040000047882 */ /* 0x000fe20000000000 */
[----:B------:R-:W-:Y:S01]  /*0150*/  @!P0 MOV R13, 0x1 ;  /* 0x00000001000d8802 */ /* 0x000fe20000000f00 */
[----:B0-----:R-:W-:-:S06]  /*0160*/  ULEA UR4, UR5, UR4, 0x18 ;  /* 0x0000000405047291 */ /* 0x001fcc000f8ec0ff */
[----:B------:R-:W-:Y:S01]  /*0170*/  LEA R0, R5, UR4, 0x2 ;  /* 0x0000000405007c11 */ /* 0x000fe2000f8e10ff */
[----:B------:R-:W-:Y:S04]  /*0180*/  BSSY.RECONVERGENT B0, `(.L_x_1) ;  /* 0x000001b000007945 */ /* 0x000fe80003800200 */
[----:B--2---:R0:W-:Y:S01]  /*0190*/  STS [R0], R7 ;  /* 0x0000000700007388 */ /* 0x0041e20000000800 */
[----:B---3--:R-:W-:-:S05]  /*01a0*/  @!P0 IMAD.WIDE R10, R9, 0x4, R2 ;  /* 0x00000004090a8825 */ /* 0x008fca00078e0202 */
[----:B------:R0:W-:Y:S01]  /*01b0*/  @!P0 STG.E desc[UR8][R10.64], R13 ;  /* 0x0000000d0a008986 */ /* 0x0001e2000c101908 */
[----:B------:R-:W-:Y:S05]  /*01c0*/  @!P0 BRA `(.L_x_2) ;  /* 0x0000000000588947 */ /* 0x000fea0003800000 */
[----:B------:R-:W1:Y:S01]  /*01d0*/  LDC.64 R8, c[0x0][0x390] ;  /* 0x0000e400ff087b82 */ /* 0x000e620000000a00 */
[C---:B0-----:R-:W-:Y:S01]  /*01e0*/  IADD3 R13, PT, PT, R5.reuse, -0x1, RZ ;  /* 0xffffffff050d7810 */ /* 0x041fe20007ffe0ff */
[----:B-1----:R-:W-:-:S04]  /*01f0*/  IMAD.WIDE.U32 R6, R5, 0x4, R8 ;  /* 0x0000000405067825 */ /* 0x002fc800078e0008 */
[----:B------:R-:W-:Y:S01]  /*0200*/  IMAD.WIDE.U32 R8, R13, 0x4, R8 ;  /* 0x000000040d087825 */ /* 0x000fe200078e0008 */
[----:B------:R-:W2:Y:S05]  /*0210*/  LDG.E R11, desc[UR8][R6.64] ;  /* 0x00000008060b7981 */ /* 0x000eaa000c1e1900 */
[----:B------:R-:W2:Y:S02]  /*0220*/  LDG.E R8, desc[UR8][R8.64] ;  /* 0x0000000808087981 */ /* 0x000ea4000c1e1900 */
[----:B--2---:R-:W-:-:S13]  /*0230*/  ISETP.NE.AND P0, PT, R11, R8, PT ;  /* 0x000000080b00720c */ /* 0x004fda0003f05270 */
[----:B------:R-:W-:Y:S05]  /*0240*/  @!P0 BRA `(.L_x_3) ;  /* 0x0000000000108947 */ /* 0x000fea0003800000 */
[----:B------:R-:W-:Y:S02]  /*0250*/  HFMA2 R9, -RZ, RZ, 0, 5.9604644775390625e-08 ;  /* 0x00000001ff097431 */ /* 0x000fe400000001ff */
[----:B------:R-:W-:-:S05]  /*0260*/  IMAD.WIDE R6, R11, 0x4, R2 ;  /* 0x000000040b067825 */ /* 0x000fca00078e0202 */
[----:B------:R1:W-:Y:S01]  /*0270*/  REDG.E.ADD.STRONG.GPU desc[UR8][R6.64], R9 ;  /* 0x000000090600798e */ /* 0x0003e2000c12e108 */
[----:B------:R-:W-:Y:S05]  /*0280*/  BRA `(.L_x_2) ;  /* 0x0000000000287947 */ /* 0x000fea0003800000 */
.L_x_3:
[----:B------:R-:W0:Y:S02]  /*0290*/  LDC.64 R8, c[0x0][0x398] ;  /* 0x0000e600ff087b82 */ /* 0x000e240000000a00 */
[----:B0-----:R-:W-:-:S04]  /*02a0*/  IMAD.WIDE.U32 R6, R5, 0x4, R8 ;  /* 0x0000000405067825 */ /* 0x001fc800078e0008 */
[----:B------:R-:W-:Y:S02]  /*02b0*/  IMAD.WIDE.U32 R8, R13, 0x4, R8 ;  /* 0x000000040d087825 */ /* 0x000fe400078e0008 */
[----:B------:R-:W2:Y:S04]  /*02c0*/  LDG.E R6, desc[UR8][R6.64] ;  /* 0x0000000806067981 */ /* 0x000ea8000c1e1900 */
[----:B------:R-:W2:Y:S02]  /*02d0*/  LDG.E R9, desc[UR8][R8.64] ;  /* 0x0000000808097981 */ /* 0x000ea4000c1e1900 */
[----:B--2---:R-:W-:-:S13]  /*02e0*/  ISETP.NE.AND P0, PT, R6, R9, PT ;  /* 0x000000090600720c */ /* 0x004fda0003f05270 */
[----:B------:R-:W-:Y:S05]  /*02f0*/  @!P0 BRA `(.L_x_2) ;  /* 0x00000000000c8947 */ /* 0x000fea0003800000 */
[----:B------:R-:W-:-:S04]  /*0300*/  IMAD.WIDE R6, R11, 0x4, R2 ;  /* 0x000000040b067825 */ /* 0x000fc800078e0202 */
[----:B------:R-:W-:-:S05]  /*0310*/  IMAD.MOV.U32 R9, RZ, RZ, 0x1 ;  /* 0x00000001ff097424 */ /* 0x000fca00078e00ff */
[----:B------:R2:W-:Y:S02]  /*0320*/  REDG.E.ADD.STRONG.GPU desc[UR8][R6.64], R9 ;  /* 0x000000090600798e */ /* 0x0005e4000c12e108 */
.L_x_2:
[----:B------:R-:W-:Y:S05]  /*0330*/  BSYNC.RECONVERGENT B0 ;  /* 0x0000000000007941 */ /* 0x000fea0003800200 */
.L_x_1:
[----:B-12---:R-:W-:-:S05]  /*0340*/  IADD3 R9, PT, PT, R5, 0x100, RZ ;  /* 0x0000010005097810 */ /* 0x006fca0007ffe0ff */
[----:B0-----:R-:W-:-:S06]  /*0350*/  IMAD.WIDE.U32 R6, R9, 0x4, R2 ;  /* 0x0000000409067825 */ /* 0x001fcc00078e0002 */
[----:B------:R-:W2:Y:S01]  /*0360*/  LDG.E R7, desc[UR8][R6.64] ;  /* 0x0000000806077981 */ /* 0x000ea2000c1e1900 */
[----:B------:R-:W-:-:S03]  /*0370*/  ISETP.NE.AND P0, PT, R9, RZ, PT ;  /* 0x000000ff0900720c */ /* 0x000fc60003f05270 */
[----:B--2---:R0:W-:Y:S10]  /*0380*/  STS [R0+0x400], R7 ;  /* 0x0004000700007388 */ /* 0x0041f40000000800 */
[----:B------:R-:W-:Y:S05]  /*0390*/  @!P0 BRA `(.L_x_4) ;  /* 0x00000000005c8947 */ /* 0x000fea0003800000 */
[----:B0-----:R-:W0:Y:S01]  /*03a0*/  LDC.64 R6, c[0x0][0x390] ;  /* 0x0000e400ff067b82 */ /* 0x001e220000000a00 */
[----:B------:R-:W-:Y:S01]  /*03b0*/  IADD3 R13, PT, PT, R5, 0xff, RZ ;  /* 0x000000ff050d7810 */ /* 0x000fe20007ffe0ff */
[----:B0-----:R-:W-:-:S04]  /*03c0*/  IMAD.WIDE.U32 R4, R9, 0x4, R6 ;  /* 0x0000000409047825 */ /* 0x001fc800078e0006 */
[----:B------:R-:W-:Y:S01]  /*03d0*/  IMAD.WIDE.U32 R6, R13, 0x4, R6 ;  /* 0x000000040d067825 */ /* 0x000fe200078e0006 */
[----:B------:R-:W2:Y:S05]  /*03e0*/  LDG.E R11, desc[UR8][R4.64] ;  /* 0x00000008040b7981 */ /* 0x000eaa000c1e1900 */
[----:B------:R-:W2:Y:S02]  /*03f0*/  LDG.E R6, desc[UR8][R6.64] ;  /* 0x0000000806067981 */ /* 0x000ea4000c1e1900 */
[----:B--2---:R-:W-:-:S13]  /*0400*/  ISETP.NE.AND P0, PT, R11, R6, PT ;  /* 0x000000060b00720c */ /* 0x004fda0003f05270 */
[----:B------:R-:W-:Y:S05]  /*0410*/  @!P0 BRA `(.L_x_5) ;  /* 0x0000000000108947 */ /* 0x000fea0003800000 */
[----:B------:R-:W-:Y:S01]  /*0420*/  IMAD.WIDE R2, R11, 0x4, R2 ;  /* 0x000000040b027825 */ /* 0x000fe200078e0202 */
[----:B------:R-:W-:-:S05]  /*0430*/  MOV R5, 0x1 ;  /* 0x0000000100057802 */ /* 0x000fca0000000f00 */
[----:B------:R-:W-:Y:S01]  /*0440*/  REDG.E.ADD.STRONG.GPU desc[UR8][R2.64], R5 ;  /* 0x000000050200798e */ /* 0x000fe2000c12e108 */
[----:B------:R-:W-:Y:S05]  /*0450*/  EXIT ;  /* 0x000000000000794d */ /* 0x000fea0003800000 */
.L_x_5:
[----:B------:R-:W0:Y:S02]  /*0460*/  LDC.64 R6, c[0x0][0x398] ;  /* 0x0000e600ff067b82 */ /* 0x000e240000000a00 */
[----:B0-----:R-:W-:-:S04]  /*0470*/  IMAD.WIDE.U32 R4, R9, 0x4, R6 ;  /* 0x0000000409047825 */ /* 0x001fc800078e0006 */
[----:B------:R-:W-:Y:S02]  /*0480*/  IMAD.WIDE.U32 R6, R13, 0x4, R6 ;  /* 0x000000040d067825 */ /* 0x000fe400078e0006 */
[----:B------:R-:W2:Y:S04]  /*0490*/  LDG.E R4, desc[UR8][R4.64] ;  /* 0x0000000804047981 */ /* 0x000ea8000c1e1900 */
[----:B------:R-:W2:Y:S02]  /*04a0*/  LDG.E R7, desc[UR8][R6.64] ;  /* 0x0000000806077981 */ /* 0x000ea4000c1e1900 */
[----:B--2---:R-:W-:-:S13]  /*04b0*/  ISETP.NE.AND P0, PT, R4, R7, PT ;  /* 0x000000070400720c */ /* 0x004fda0003f05270 */
[----:B------:R-:W-:Y:S05]  /*04c0*/  @!P0 EXIT ;  /* 0x000000000000894d */ /* 0x000fea0003800000 */
[----:B------:R-:W-:-:S04]  /*04d0*/  IMAD.WIDE R2, R11, 0x4, R2 ;  /* 0x000000040b027825 */ /* 0x000fc800078e0202 */
[----:B------:R-:W-:-:S05]  /*04e0*/  IMAD.MOV.U32 R5, RZ, RZ, 0x1 ;  /* 0x00000001ff057424 */ /* 0x000fca00078e00ff */
[----:B------:R-:W-:Y:S01]  /*04f0*/  REDG.E.ADD.STRONG.GPU desc[UR8][R2.64], R5 ;  /* 0x000000050200798e */ /* 0x000fe2000c12e108 */
[----:B------:R-:W-:Y:S05]  /*0500*/  EXIT ;  /* 0x000000000000794d */ /* 0x000fea0003800000 */
.L_x_4:
[----:B------:R-:W1:Y:S02]  /*0510*/  LDC.64 R4, c[0x0][0x390] ;  /* 0x0000e400ff047b82 */ /* 0x000e640000000a00 */
[----:B-1----:R-:W2:Y:S01]  /*0520*/  LDG.E R5, desc[UR8][R4.64] ;  /* 0x0000000804057981 */ /* 0x002ea2000c1e1900 */
[----:B0-----:R-:W-:Y:S02]  /*0530*/  HFMA2 R7, -RZ, RZ, 0, 5.9604644775390625e-08 ;  /* 0x00000001ff077431 */ /* 0x001fe400000001ff */
[----:B--2---:R-:W-:-:S05]  /*0540*/  IMAD.WIDE R2, R5, 0x4, R2 ;  /* 0x0000000405027825 */ /* 0x004fca00078e0202 */
[----:B------:R-:W-:Y:S01]  /*0550*/  STG.E desc[UR8][R2.64], R7 ;  /* 0x0000000702007986 */ /* 0x000fe2000c101908 */
[----:B------:R-:W-:Y:S05]  /*0560*/  EXIT ;  /* 0x000000000000794d */ /* 0x000fea0003800000 */
.L_x_0:
[----:B------:R-:W0:Y:S01]  /*0570*/  S2R R0, SR_TID.X ;  /* 0x0000000000007919 */ /* 0x000e220000002100 */
[----:B------:R-:W-:Y:S01]  /*0580*/  USHF.R.S32.HI UR10, URZ, 0x1f, UR6 ;  /* 0x0000001fff0a7899 */ /* 0x000fe20008011406 */
[----:B------:R-:W-:Y:S01]  /*0590*/  BSSY.RECONVERGENT B0, `(.L_x_6) ;  /* 0x000002d000007945 */ /* 0x000fe20003800200 */
[----:B------:R-:W1:Y:S04]  /*05a0*/  LDCU UR5, c[0x0][0x388] ;  /* 0x00007100ff0577ac */ /* 0x000e680008000800 */
[----:B------:R-:W-:Y:S01]  /*05b0*/  MOV R2, UR10 ;  /* 0x0000000a00027c02 */ /* 0x000fe20008000f00 */
[----:B-1----:R-:W-:Y:S01]  /*05c0*/  UIADD3 UR4, UPT, UPT, UR4, UR5, URZ ;  /* 0x0000000504047290 */ /* 0x002fe2000fffe0ff */
[----:B0-----:R-:W-:-:S04]  /*05d0*/  ISETP.LT.U32.AND P0, PT, R0, UR6, PT ;  /* 0x0000000600007c0c */ /* 0x001fc8000bf01070 */
[----:B------:R-:W-:-:S13]  /*05e0*/  ISETP.GT.AND.EX P0, PT, R2, RZ, PT, P0 ;  /* 0x000000ff0200720c */ /* 0x000fda0003f04300 */
[----:B------:R-:W-:Y:S05]  /*05f0*/  @!P0 BRA `(.L_x_7) ;  /* 0x0000000000988947 */ /* 0x000fea0003800000 */
[----:B------:R-:W-:Y:S01]  /*0600*/  IADD3 R11, PT, PT, R0, UR4, RZ ;  /* 0x00000004000b7c10 */ /* 0x000fe2000fffe0ff */
[----:B------:R-:W0:Y:S03]  /*0610*/  LDC.64 R2, c[0x0][0x3a0] ;  /* 0x0000e800ff027b82 */ /* 0x000e260000000a00 */
[----:B------:R-:W-:-:S13]  /*0620*/  ISETP.NE.AND P0, PT, R11, RZ, PT ;  /* 0x000000ff0b00720c */ /* 0x000fda0003f05270 */
[----:B------:R-:W1:Y:S01]  /*0630*/  @!P0 LDC.64 R8, c[0x0][0x390] ;  /* 0x0000e400ff088b82 */ /* 0x000e620000000a00 */
[----:B0-----:R-:W-:-:S06]  /*0640*/  IMAD.WIDE.U32 R4, R11, 0x4, R2 ;  /* 0x000000040b047825 */ /* 0x001fcc00078e0002 */
[----:B------:R-:W2:Y:S04]  /*0650*/  LDG.E R4, desc[UR8][R4.64] ;  /* 0x0000000804047981 */ /* 0x000ea8000c1e1900 */
[----:B-1----:R-:W3:Y:S01]  /*0660*/  @!P0 LDG.E R7, desc[UR8][R8.64] ;  /* 0x0000000808078981 */ /* 0x002ee2000c1e1900 */
[----:B------:R-:W0:Y:S01]  /*0670*/  S2UR UR7, SR_CgaCtaId ;  /* 0x00000000000779c3 */ /* 0x000e220000008800 */
[----:B------:R-:W-:Y:S01]  /*0680*/  UMOV UR5, 0x400 ;  /* 0x0000040000057882 */ /* 0x000fe20000000000 */
[----:B------:R-:W-:Y:S01]  /*0690*/  @!P0 IMAD.MOV.U32 R15, RZ, RZ, 0x1 ;  /* 0x00000001ff0f8424 */ /* 0x000fe200078e00ff */
[----:B0-----:R-:W-:-:S06]  /*06a0*/  ULEA UR5, UR7, UR5, 0x18 ;  /* 0x0000000507057291 */ /* 0x001fcc000f8ec0ff */
[----:B------:R-:W-:-:S05]  /*06b0*/  LEA R13, R11, UR5, 0x2 ;  /* 0x000000050b0d7c11 */ /* 0x000fca000f8e10ff */
[----:B--2---:R0:W-:Y:S01]  /*06c0*/  STS [R13], R4 ;  /* 0x000000040d007388 */ /* 0x0041e20000000800 */
[----:B---3--:R-:W-:-:S05]  /*06d0*/  @!P0 IMAD.WIDE R6, R7, 0x4, R2 ;  /* 0x0000000407068825 */ /* 0x008fca00078e0202 */
[----:B------:R0:W-:Y:S01]  /*06e0*/  @!P0 STG.E desc[UR8][R6.64], R15 ;  /* 0x0000000f06008986 */ /* 0x0001e2000c101908 */
[----:B------:R-:W-:Y:S05]  /*06f0*/  @!P0 BRA `(.L_x_7) ;  /* 0x0000000000588947 */ /* 0x000fea0003800000 */
[----:B0-----:R-:W0:Y:S01]  /*0700*/  LDC.64 R6, c[0x0][0x390] ;  /* 0x0000e400ff067b82 */ /* 0x001e220000000a00 */
[C---:B------:R-:W-:Y:S01]  /*0710*/  IADD3 R13, PT, PT, R11.reuse, -0x1, RZ ;  /* 0xffffffff0b0d7810 */ /* 0x040fe20007ffe0ff */
[----:B0-----:R-:W-:-:S04]  /*0720*/  IMAD.WIDE.U32 R4, R11, 0x4, R6 ;  /* 0x000000040b047825 */ /* 0x001fc800078e0006 */
        /* <DEDUP_REMOVED lines=9> */
.L_x_8:
[----:B------:R-:W0:Y:S02]  /*07c0*/  LDC.64 R6, c[0x0][0x398] ;  /* 0x0000e600ff067b82 */ /* 0x000e240000000a00 */
[----:B0-----:R-:W-:-:S04]  /*07d0*/  IMAD.WIDE.U32 R4, R11, 0x4, R6 ;  /* 0x000000040b047825 */ /* 0x001fc800078e0006 */
[----:B------:R-:W-:Y:S02]  /*07e0*/  IMAD.WIDE.U32 R6, R13, 0x4, R6 ;  /* 0x000000040d067825 */ /* 0x000fe400078e0006 */
[----:B------:R-:W2:Y:S04]  /*07f0*/  LDG.E R4, desc[UR8][R4.64] ;  /* 0x0000000804047981 */ /* 0x000ea8000c1e1900 */
[----:B------:R-:W2:Y:S02]  /*0800*/  LDG.E R7, desc[UR8][R6.64] ;  /* 0x0000000806077981 */ /* 0x000ea4000c1e1900 */
[----:B--2---:R-:W-:-:S13]  /*0810*/  ISETP.NE.AND P0, PT, R4, R7, PT ;  /* 0x000000070400720c */ /* 0x004fda0003f05270 */
[----:B------:R-:W-:Y:S05]  /*0820*/  @!P0 BRA `(.L_x_7) ;  /* 0x00000000000c8947 */ /* 0x000fea0003800000 */
[----:B------:R-:W-:Y:S01]  /*0830*/  IMAD.WIDE R2, R9, 0x4, R2 ;  /* 0x0000000409027825 */ /* 0x000fe200078e0202 */
[----:B------:R-:W-:-:S05]  /*0840*/  MOV R5, 0x1 ;  /* 0x0000000100057802 */ /* 0x000fca0000000f00 */
[----:B------:R2:W-:Y:S02]  /*0850*/  REDG.E.ADD.STRONG.GPU desc[UR8][R2.64], R5 ;  /* 0x000000050200798e */ /* 0x0005e4000c12e108 */
.L_x_7:
[----:B------:R-:W-:Y:S05]  /*0860*/  BSYNC.RECONVERGENT B0 ;  /* 0x0000000000007941 */ /* 0x000fea0003800200 */
.L_x_6:
[----:B0-----:R-:W-:Y:S01]  /*0870*/  VIADD R4, R0, 0x100 ;  /* 0x0000010000047836 */ /* 0x001fe20000000000 */
[----:B-12---:R-:W-:-:S04]  /*0880*/  MOV R2, UR10 ;  /* 0x0000000a00027c02 */ /* 0x006fc80008000f00 */
[----:B------:R-:W-:-:S04]  /*0890*/  ISETP.LT.U32.AND P0, PT, R4, UR6, PT ;  /* 0x0000000604007c0c */ /* 0x000fc8000bf01070 */
[----:B------:R-:W-:-:S13]  /*08a0*/  ISETP.GT.AND.EX P0, PT, R2, RZ, PT, P0 ;  /* 0x000000ff0200720c */ /* 0x000fda0003f04300 */
[----:B------:R-:W-:Y:S05]  /*08b0*/  @!P0 EXIT ;  /* 0x000000000000894d */ /* 0x000fea0003800000 */
[----:B------:R-:W0:Y:S01]  /*08c0*/  LDC.64 R2, c[0x0][0x3a0] ;  /* 0x0000e800ff027b82 */ /* 0x000e220000000a00 */
[----:B------:R-:W-:-:S05]  /*08d0*/  IADD3 R9, PT, PT, R4, UR4, RZ ;  /* 0x0000000404097c10 */ /* 0x000fca000fffe0ff */
[----:B0-----:R-:W-:-:S06]  /*08e0*/  IMAD.WIDE.U32 R4, R9, 0x4, R2 ;  /* 0x0000000409047825 */ /* 0x001fcc00078e0002 */
[----:B------:R-:W2:Y:S01]  /*08f0*/  LDG.E R4, desc[UR8][R4.64] ;  /* 0x0000000804047981 */ /* 0x000ea2000c1e1900 */
[----:B------:R-:W0:Y:S01]  /*0900*/  S2UR UR6, SR_CgaCtaId ;  /* 0x00000000000679c3 */ /* 0x000e220000008800 */
[----:B------:R-:W-:Y:S01]  /*0910*/  UMOV UR5, 0x400 ;  /* 0x0000040000057882 */ /* 0x000fe20000000000 */
[----:B------:R-:W-:Y:S02]  /*0920*/  IADD3 R0, PT, PT, R0, UR4, RZ ;  /* 0x0000000400007c10 */ /* 0x000fe4000fffe0ff */
[----:B------:R-:W-:Y:S01]  /*0930*/  ISETP.NE.AND P0, PT, R9, RZ, PT ;  /* 0x000000ff0900720c */ /* 0x000fe20003f05270 */
[----:B0-----:R-:W-:-:S06]  /*0940*/  ULEA UR5, UR6, UR5, 0x18 ;  /* 0x0000000506057291 */ /* 0x001fcc000f8ec0ff */
[----:B------:R-:W-:-:S05]  /*0950*/  LEA R7, R0, UR5, 0x2 ;  /* 0x0000000500077c11 */ /* 0x000fca000f8e10ff */
[----:B--2---:R0:W-:Y:S01]  /*0960*/  STS [R7+0x400], R4 ;  /* 0x0004000407007388 */ /* 0x0041e20000000800 */
[----:B------:R-:W-:Y:S05]  /*0970*/  @!P0 BRA `(.L_x_9) ;  /* 0x00000000005c8947 */ /* 0x000fea0003800000 */
[----:B0-----:R-:W0:Y:S01]  /*0980*/  LDC.64 R6, c[0x0][0x390] ;  /* 0x0000e400ff067b82 */ /* 0x001e220000000a00 */
[C---:B------:R-:W-:Y:S02]  /*0990*/  VIADD R13, R9.reuse, 0xffffffff ;  /* 0xffffffff090d7836 */ /* 0x040fe40000000000 */
        /* <DEDUP_REMOVED lines=8> */
[----:B------:R-:W-:Y:S01]  /*0a20*/  REDG.E.ADD.STRONG.GPU desc[UR8][R2.64], R5 ;  /* 0x000000050200798e */ /* 0x000fe2000c12e108 */
[----:B------:R-:W-:Y:S05]  /*0a30*/  EXIT ;  /* 0x000000000000794d */ /* 0x000fea0003800000 */
.L_x_10:
[----:B------:R-:W0:Y:S02]  /*0a40*/  LDC.64 R6, c[0x0][0x398] ;  /* 0x0000e600ff067b82 */ /* 0x000e240000000a00 */
[----:B0-----:R-:W-:-:S04]  /*0a50*/  IMAD.WIDE.U32 R4, R9, 0x4, R6 ;  /* 0x0000000409047825 */ /* 0x001fc800078e0006 */
[----:B------:R-:W-:Y:S02]  /*0a60*/  IMAD.WIDE.U32 R6, R13, 0x4, R6 ;  /* 0x000000040d067825 */ /* 0x000fe400078e0006 */
[----:B------:R-:W2:Y:S04]  /*0a70*/  LDG.E R4, desc[UR8][R4.64] ;  /* 0x0000000804047981 */ /* 0x000ea8000c1e1900 */
[----:B------:R-:W2:Y:S02]  /*0a80*/  LDG.E R7, desc[UR8][R6.64] ;  /* 0x0000000806077981 */ /* 0x000ea4000c1e1900 */
[----:B--2---:R-:W-:-:S13]  /*0a90*/  ISETP.NE.AND P0, PT, R4, R7, PT ;  /* 0x000000070400720c */ /* 0x004fda0003f05270 */
[----:B------:R-:W-:Y:S05]  /*0aa0*/  @!P0 EXIT ;  /* 0x000000000000894d */ /* 0x000fea0003800000 */
[----:B------:R-:W-:Y:S01]  /*0ab0*/  IMAD.WIDE R2, R11, 0x4, R2 ;  /* 0x000000040b027825 */ /* 0x000fe200078e0202 */
[----:B------:R-:W-:-:S05]  /*0ac0*/  MOV R5, 0x1 ;  /* 0x0000000100057802 */ /* 0x000fca0000000f00 */
[----:B------:R-:W-:Y:S01]  /*0ad0*/  REDG.E.ADD.STRONG.GPU desc[UR8][R2.64], R5 ;  /* 0x000000050200798e */ /* 0x000fe2000c12e108 */
[----:B------:R-:W-:Y:S05]  /*0ae0*/  EXIT ;  /* 0x000000000000794d */ /* 0x000fea0003800000 */
.L_x_9:
[----:B0-----:R-:W0:Y:S02]  /*0af0*/  LDC.64 R4, c[0x0][0x390] ;  /* 0x0000e400ff047b82 */ /* 0x001e240000000a00 */
[----:B0-----:R-:W2:Y:S01]  /*0b00*/  LDG.E R5, desc[UR8][R4.64] ;  /* 0x0000000804057981 */ /* 0x001ea2000c1e1900 */
[----:B------:R-:W-:Y:S02]  /*0b10*/  HFMA2 R7, -RZ, RZ, 0, 5.9604644775390625e-08 ;  /* 0x00000001ff077431 */ /* 0x000fe400000001ff */
[----:B--2---:R-:W-:-:S05]  /*0b20*/  IMAD.WIDE R2, R5, 0x4, R2 ;  /* 0x0000000405027825 */ /* 0x004fca00078e0202 */
[----:B------:R-:W-:Y:S01]  /*0b30*/  STG.E desc[UR8][R2.64], R7 ;  /* 0x0000000702007986 */ /* 0x000fe2000c101908 */
[----:B------:R-:W-:Y:S05]  /*0b40*/  EXIT ;  /* 0x000000000000794d */ /* 0x000fea0003800000 */
.L_x_11:
[----:B------:R-:W-:-:S00]  /*0b50*/  BRA `(.L_x_11) ;  /* 0xfffffffc00fc7947 */ /* 0x000fc0000383ffff */
[----:B------:R-:W-:-:S00]  /*0b60*/  NOP ;  /* 0x0000000000007918 */ /* 0x000fc00000000000 */
        /* <DEDUP_REMOVED lines=9> */
.L_x_15:


//--------------------- .text._ZN3cub18CUB_300001_SM_10006detail8for_each13static_kernelINS2_12policy_hub_t12policy_500_tEmN6thrust24THRUST_300001_SM_1000_NS8cuda_cub20__uninitialized_fill7functorINS7_10device_ptrIiEEiEEEEvT0_T1_ --------------------------
	.section	.text._ZN3cub18CUB_300001_SM_10006detail8for_each13static_kernelINS2_12policy_hub_t12policy_500_tEmN6thrust24THRUST_300001_SM_1000_NS8cuda_cub20__uninitialized_fill7functorINS7_10device_ptrIiEEiEEEEvT0_T1_,"ax",@progbits
	.align	128
        .global         _ZN3cub18CUB_300001_SM_10006detail8for_each13static_kernelINS2_12policy_hub_t12policy_500_tEmN6thrust24THRUST_300001_SM_1000_NS8cuda_cub20__uninitialized_fill7functorINS7_10device_ptrIiEEiEEEEvT0_T1_
        .type           _ZN3cub18CUB_300001_SM_10006detail8for_each13static_kernelINS2_12policy_hub_t12policy_500_tEmN6thrust24THRUST_300001_SM_1000_NS8cuda_cub20__uninitialized_fill7functorINS7_10device_ptrIiEEiEEEEvT0_T1_,@function
        .size           _ZN3cub18CUB_300001_SM_10006detail8for_each13static_kernelINS2_12policy_hub_t12policy_500_tEmN6thrust24THRUST_300001_SM_1000_NS8cuda_cub20__uninitialized_fill7functorINS7_10device_ptrIiEEiEEEEvT0_T1_,(.L_x_16 - _ZN3cub18CUB_300001_SM_10006detail8for_each13static_kernelINS2_12policy_hub_t12policy_500_tEmN6thrust24THRUST_300001_SM_1000_NS8cuda_cub20__uninitialized_fill7functorINS7_10device_ptrIiEEiEEEEvT0_T1_)
        .other          _ZN3cub18CUB_300001_SM_10006detail8for_each13static_kernelINS2_12policy_hub_t12policy_500_tEmN6thrust24THRUST_300001_SM_1000_NS8cuda_cub20__uninitialized_fill7functorINS7_10device_ptrIiEEiEEEEvT0_T1_,@"STO_CUDA_ENTRY STV_DEFAULT"
_ZN3cub18CUB_300001_SM_10006detail8for_each13static_kernelINS2_12policy_hub_t12policy_500_tEmN6thrust24THRUST_300001_SM_1000_NS8cuda_cub20__uninitialized_fill7functorINS7_10device_ptrIiEEiEEEEvT0_T1_:
.text._ZN3cub18CUB_300001_SM_10006detail8for_each13static_kernelINS2_12policy_hub_t12policy_500_tEmN6thrust24THRUST_300001_SM_1000_NS8cuda_cub20__uninitialized_fill7functorINS7_10device_ptrIiEEiEEEEvT0_T1_:
        /* <DEDUP_REMOVED lines=8> */
[----:B------:R-:W-:-:S09]  /*0080*/  UISETP.GE.U32.AND.EX UP0, UPT, UR7, URZ, UPT, UP0 ;  /* 0x000000ff0700728c */ /* 0x000fd2000bf06100 */
[----:B--2---:R-:W-:Y:S05]  /*0090*/  BRA.U !UP0, `(.L_x_12) ;  /* 0x0000000108287547 */ /* 0x004fea000b800000 */
[----:B------:R-:W0:Y:S01]  /*00a0*/  S2R R0, SR_TID.X ;  /* 0x0000000000007919 */ /* 0x000e220000002100 */
[----:B------:R-:W1:Y:S01]  /*00b0*/  LDCU.64 UR6, c[0x0][0x388] ;  /* 0x00007100ff0677ac */ /* 0x000e620008000a00 */
[----:B------:R-:W2:Y:S01]  /*00c0*/  LDC R5, c[0x0][0x390] ;  /* 0x0000e400ff057b82 */ /* 0x000ea20000000800 */
[----:B0-----:R-:W-:-:S05]  /*00d0*/  IADD3 R0, P0, PT, R0, UR4, RZ ;  /* 0x0000000400007c10 */ /* 0x001fca000ff1e0ff */
[----:B------:R-:W-:Y:S01]  /*00e0*/  IMAD.X R3, RZ, RZ, UR5, P0 ;  /* 0x00000005ff037e24 */ /* 0x000fe200080e06ff */
[----:B-1----:R-:W-:-:S04]  /*00f0*/  LEA R2, P0, R0, UR6, 0x2 ;  /* 0x0000000600027c11 */ /* 0x002fc8000f8010ff */
[----:B------:R-:W-:-:S05]  /*0100*/  LEA.HI.X R3, R0, UR7, R3, 0x2, P0 ;  /* 0x0000000700037c11 */ /* 0x000fca00080f1403 */
[----:B--2---:R-:W-:Y:S04]  /*0110*/  STG.E desc[UR8][R2.64], R5 ;  /* 0x0000000502007986 */ /* 0x004fe8000c101908 */
[----:B------:R-:W-:Y:S01]  /*0120*/  STG.E desc[UR8][R2.64+0x400], R5 ;  /* 0x0004000502007986 */ /* 0x000fe2000c101908 */
[----:B------:R-:W-:Y:S05]  /*0130*/  EXIT ;  /* 0x000000000000794d */ /* 0x000fea0003800000 */
.L_x_12:
[----:B------:R-:W0:Y:S01]  /*0140*/  S2R R0, SR_TID.X ;  /* 0x0000000000007919 */ /* 0x000e220000002100 */
[----:B------:R-:W-:Y:S01]  /*0150*/  IMAD.U32 R2, RZ, RZ, UR7 ;  /* 0x00000007ff027e24 */ /* 0x000fe2000f8e00ff */
[----:B------:R-:W1:Y:S01]  /*0160*/  LDCU.64 UR10, c[0x0][0x388] ;  /* 0x00007100ff0a77ac */ /* 0x000e620008000a00 */
[----:B------:R-:W-:Y:S01]  /*0170*/  IMAD.U32 R4, RZ, RZ, UR7 ;  /* 0x00000007ff047e24 */ /* 0x000fe2000f8e00ff */
[----:B0-----:R-:W-:-:S04]  /*0180*/  ISETP.LT.U32.AND P0, PT, R0, UR6, PT ;  /* 0x0000000600007c0c */ /* 0x001fc8000bf01070 */
[----:B------:R-:W-:Y:S01]  /*0190*/  ISETP.GT.U32.AND.EX P0, PT, R2, RZ, PT, P0 ;  /* 0x000000ff0200720c */ /* 0x000fe20003f04100 */
[C---:B------:R-:W-:Y:S01]  /*01a0*/  VIADD R2, R0.reuse, 0x100 ;  /* 0x0000010000027836 */ /* 0x040fe20000000000 */
[----:B------:R-:W-:-:S04]  /*01b0*/  IADD3 R0, P2, PT, R0, UR4, RZ ;  /* 0x0000000400007c10 */ /* 0x000fc8000ff5e0ff */
[----:B------:R-:W-:Y:S01]  /*01c0*/  ISETP.LT.U32.AND P1, PT, R2, UR6, PT ;  /* 0x0000000602007c0c */ /* 0x000fe2000bf21070 */
[----:B------:R-:W-:Y:S01]  /*01d0*/  IMAD.X R3, RZ, RZ, UR5, P2 ;  /* 0x00000005ff037e24 */ /* 0x000fe200090e06ff */
[----:B-1----:R-:W-:Y:S02]  /*01e0*/  LEA R2, P2, R0, UR10, 0x2 ;  /* 0x0000000a00027c11 */ /* 0x002fe4000f8410ff */
[----:B------:R-:W-:Y:S02]  /*01f0*/  ISETP.GT.U32.AND.EX P1, PT, R4, RZ, PT, P1 ;  /* 0x000000ff0400720c */ /* 0x000fe40003f24110 */
[----:B------:R-:W-:Y:S01]  /*0200*/  LEA.HI.X R3, R0, UR11, R3, 0x2, P2 ;  /* 0x0000000b00037c11 */ /* 0x000fe200090f1403 */
[----:B------:R-:W0:Y:S04]  /*0210*/  @P0 LDC R5, c[0x0][0x390] ;  /* 0x0000e400ff050b82 */ /* 0x000e280000000800 */
[----:B0-----:R0:W-:Y:S06]  /*0220*/  @P0 STG.E desc[UR8][R2.64], R5 ;  /* 0x0000000502000986 */ /* 0x0011ec000c101908 */
[----:B------:R-:W-:Y:S05]  /*0230*/  @!P1 EXIT ;  /* 0x000000000000994d */ /* 0x000fea0003800000 */
[----:B0-----:R-:W0:Y:S02]  /*0240*/  LDC R5, c[0x0][0x390] ;  /* 0x0000e400ff057b82 */ /* 0x001e240000000800 */
[----:B0-----:R-:W-:Y:S01]  /*0250*/  STG.E desc[UR8][R2.64+0x400], R5 ;  /* 0x0004000502007986 */ /* 0x001fe2000c101908 */
[----:B------:R-:W-:Y:S05]  /*0260*/  EXIT ;  /* 0x000000000000794d */ /* 0x000fea0003800000 */
.L_x_13:
        /* <DEDUP_REMOVED lines=9> */
.L_x_16:


//--------------------- .text._ZN3cub18CUB_300001_SM_10006detail11EmptyKernelIvEEvv --------------------------
	.section	.text._ZN3cub18CUB_300001_SM_10006detail11EmptyKernelIvEEvv,"ax",@progbits
	.align	128
        .global         _ZN3cub18CUB_300001_SM_10006detail11EmptyKernelIvEEvv
        .type           _ZN3cub18CUB_300001_SM_10006detail11EmptyKernelIvEEvv,@function
        .size           _ZN3cub18CUB_300001_SM_10006detail11EmptyKernelIvEEvv,(.L_x_17 - _ZN3cub18CUB_300001_SM_10006detail11EmptyKernelIvEEvv)
        .other          _ZN3cub18CUB_300001_SM_10006detail11EmptyKernelIvEEvv,@"STO_CUDA_ENTRY STV_DEFAULT"
_ZN3cub18CUB_300001_SM_10006detail11EmptyKernelIvEEvv:
.text._ZN3cub18CUB_300001_SM_10006detail11EmptyKernelIvEEvv:
[----:B------:R-:W-:Y:S01]  /*0000*/  LDC R1, c[0x0][0x37c] ;  /* 0x0000df00ff017b82 */ /* 0x000fe20000000800 */
[----:B------:R-:W-:Y:S05]  /*0010*/  EXIT ;  /* 0x000000000000794d */ /* 0x000fea0003800000 */
.L_x_14:
        /* <DEDUP_REMOVED lines=14> */
.L_x_17:


//--------------------- .nv.shared._ZN3cub18CUB_300001_SM_10006detail8for_each13static_kernelINS2_12policy_hub_t12policy_500_tElNS2_12op_wrapper_tIl15accumulate_diffN6thrust24THRUST_300001_SM_1000_NS17counting_iteratorIjNS9_11use_defaultESB_SB_EEEEEEvT0_T1_ --------------------------
	.section	.nv.shared._ZN3cub18CUB_300001_SM_10006detail8for_each13static_kernelINS2_12policy_hub_t12policy_500_tElNS2_12op_wrapper_tIl15accumulate_diffN6thrust24THRUST_300001_SM_1000_NS17counting_iteratorIjNS9_11use_defaultESB_SB_EEEEEEvT0_T1_,"aw",@nobits
	.sectionflags	@""
	.align	4
.nv.shared._ZN3cub18CUB_300001_SM_10006detail8for_each13static_kernelINS2_12policy_hub_t12policy_500_tElNS2_12op_wrapper_tIl15accumulate_diffN6thrust24THRUST_300001_SM_1000_NS17counting_iteratorIjNS9_11use_defaultESB_SB_EEEEEEvT0_T1_:
	.zero		1064


//--------------------- .nv.shared.reserved.0     --------------------------
	.section	.nv.shared.reserved.0,"aw",@nobits
	.weak		__nv_reservedSMEM_offset_0_alias
	.size		__nv_reservedSMEM_offset_0_alias, 0, 64
	.other		__nv_reservedSMEM_offset_0_alias,@"STO_CUDA_RESERVED_SHARED STV_DEFAULT"
__nv_reservedSMEM_offset_0_alias:
	.zero		0
	.zero		64


//--------------------- .nv.global                --------------------------
	.section	.nv.global,"aw",@nobits
.nv.global:
	.type		_ZN30_INTERNAL_31f07c1a_4_k_cu_main6thrust24THRUST_300001_SM_1000_NS12placeholders2_8E,@object
	.size		_ZN30_INTERNAL_31f07c1a_4_k_cu_main6thrust24THRUST_300001_SM_1000_NS12placeholders2_8E,(_ZN30_INTERNAL_31f07c1a_4_k_cu_main4cuda3std3__432_GLOBAL__N__31f07c1a_4_k_cu_main6ignoreE - _ZN30_INTERNAL_31f07c1a_4_k_cu_main6thrust24THRUST_300001_SM_1000_NS12placeholders2_8E)
_ZN30_INTERNAL_31f07c1a_4_k_cu_main6thrust24THRUST_300001_SM_1000_NS12placeholders2_8E:
	.zero		1
	.type		_ZN30_INTERNAL_31f07c1a_4_k_cu_main4cuda3std3__432_GLOBAL__N__31f07c1a_4_k_cu_main6ignoreE,@object
	.size		_ZN30_INTERNAL_31f07c1a_4_k_cu_main4cuda3std3__432_GLOBAL__N__31f07c1a_4_k_cu_main6ignoreE,(_ZN30_INTERNAL_31f07c1a_4_k_cu_main4cuda3std6ranges3__45__cpo4dataE - _ZN30_INTERNAL_31f07c1a_4_k_cu_main4cuda3std3__432_GLOBAL__N__31f07c1a_4_k_cu_main6ignoreE)
_ZN30_INTERNAL_31f07c1a_4_k_cu_main4cuda3std3__432_GLOBAL__N__31f07c1a_4_k_cu_main6ignoreE:
	.zero		1
	.type		_ZN30_INTERNAL_31f07c1a_4_k_cu_main4cuda3std6ranges3__45__cpo4dataE,@object
	.size		_ZN30_INTERNAL_31f07c1a_4_k_cu_main4cuda3std6ranges3__45__cpo4dataE,(_ZN30_INTERNAL_31f07c1a_4_k_cu_main6thrust24THRUST_300001_SM_1000_NS6system3cpp3parE - _ZN30_INTERNAL_31f07c1a_4_k_cu_main4cuda3std6ranges3__45__cpo4dataE)
_ZN30_INTERNAL_31f07c1a_4_k_cu_main4cuda3std6ranges3__45__cpo4dataE:
	.zero		1
	.type		_ZN30_INTERNAL_31f07c1a_4_k_cu_main6thrust24THRUST_300001_SM_1000_NS6system3cpp3parE,@object
	.size		_ZN30_INTERNAL_31f07c1a_4_k_cu_main6thrust24THRUST_300001_SM_1000_NS6system3cpp3parE,(_ZN30_INTERNAL_31f07c1a_4_k_cu_main4cuda3std3__45__cpo5beginE - _ZN30_INTERNAL_31f07c1a_4_k_cu_main6thrust24THRUST_300001_SM_1000_NS6system3cpp3parE)
_ZN30_INTERNAL_31f07c1a_4_k_cu_main6thrust24THRUST_300001_SM_1000_NS6system3cpp3parE:
	.zero		1
	.type		_ZN30_INTERNAL_31f07c1a_4_k_cu_main4cuda3std3__45__cpo5beginE,@object
	.size		_ZN30_INTERNAL_31f07c1a_4_k_cu_main4cuda3std3__45__cpo5beginE,(_ZN30_INTERNAL_31f07c1a_4_k_cu_main4cuda3std6ranges3__45__cpo5beginE - _ZN30_INTERNAL_31f07c1a_4_k_cu_main4cuda3std3__45__cpo5beginE)
_ZN30_INTERNAL_31f07c1a_4_k_cu_main4cuda3std3__45__cpo5beginE:
	.zero		1
	.type		_ZN30_INTERNAL_31f07c1a_4_k_cu_main4cuda3std6ranges3__45__cpo5beginE,@object
	.size		_ZN30_INTERNAL_31f07c1a_4_k_cu_main4cuda3std6ranges3__45__cpo5beginE,(_ZN30_INTERNAL_31f07c1a_4_k_cu_main6thrust24THRUST_300001_SM_1000_NS6deviceE - _ZN30_INTERNAL_31f07c1a_4_k_cu_main4cuda3std6ranges3__45__cpo5beginE)
_ZN30_INTERNAL_31f07c1a_4_k_cu_main4cuda3std6ranges3__45__cpo5beginE:
	.zero		1
	.type		_ZN30_INTERNAL_31f07c1a_4_k_cu_main6thrust24THRUST_300001_SM_1000_NS6deviceE,@object
	.size		_ZN30_INTERNAL_31f07c1a_4_k_cu_main6thrust24THRUST_300001_SM_1000_NS6deviceE,(_ZN30_INTERNAL_31f07c1a_4_k_cu_main4cuda3std3__47nulloptE - _ZN30_INTERNAL_31f07c1a_4_k_cu_main6thrust24THRUST_300001_SM_1000_NS6deviceE)
_ZN30_INTERNAL_31f07c1a_4_k_cu_main6thrust24THRUST_300001_SM_1000_NS6deviceE:
	.zero		1
	.type		_ZN30_INTERNAL_31f07c1a_4_k_cu_main4cuda3std3__47nulloptE,@object
	.size		_ZN30_INTERNAL_31f07c1a_4_k_cu_main4cuda3std3__47nulloptE,(_ZN30_INTERNAL_31f07c1a_4_k_cu_main4cuda3std6ranges3__45__cpo8distanceE - _ZN30_INTERNAL_31f07c1a_4_k_cu_main4cuda3std3__47nulloptE)
_ZN30_INTERNAL_31f07c1a_4_k_cu_main4cuda3std3__47nulloptE:
	.zero		1
	.type		_ZN30_INTERNAL_31f07c1a_4_k_cu_main4cuda3std6ranges3__45__cpo8distanceE,@object
	.size		_ZN30_INTERNAL_31f07c1a_4_k_cu_main4cuda3std6ranges3__45__cpo8distanceE,(_ZN30_INTERNAL_31f07c1a_4_k_cu_main6thrust24THRUST_300001_SM_1000_NS12placeholders2_4E - _ZN30_INTERNAL_31f07c1a_4_k_cu_main4cuda3std6ranges3__45__cpo8distanceE)
_ZN30_INTERNAL_31f07c1a_4_k_cu_main4cuda3std6ranges3__45__cpo8distanceE:
	.zero		1
	.type		_ZN30_INTERNAL_31f07c1a_4_k_cu_main6thrust24THRUST_300001_SM_1000_NS12placeholders2_4E,@object
	.size		_ZN30_INTERNAL_31f07c1a_4_k_cu_main6thrust24THRUST_300001_SM_1000_NS12placeholders2_4E,(_ZN30_INTERNAL_31f07c1a_4_k_cu_main4cuda3std3__45__cpo6rbeginE - _ZN30_INTERNAL_31f07c1a_4_k_cu_main6thrust24THRUST_300001_SM_1000_NS12placeholders2_4E)
_ZN30_INTERNAL_31f07c1a_4_k_cu_main6thrust24THRUST_300001_SM_1000_NS12placeholders2_4E:
	.zero		1
	.type		_ZN30_INTERNAL_31f07c1a_4_k_cu_main4cuda3std3__45__cpo6rbeginE,@object
	.size		_ZN30_INTERNAL_31f07c1a_4_k_cu_main4cuda3std3__45__cpo6rbeginE,(_ZN30_INTERNAL_31f07c1a_4_k_cu_main4cuda3std6ranges3__45__cpo7advanceE - _ZN30_INTERNAL_31f07c1a_4_k_cu_main4cuda3std3__45__cpo6rbeginE)
_ZN30_INTERNAL_31f07c1a_4_k_cu_main4cuda3std3__45__cpo6rbeginE:
	.zero		1
	.type		_ZN30_INTERNAL_31f07c1a_4_k_cu_main4cuda3std6ranges3__45__cpo7advanceE,@object
	.size		_ZN30_INTERNAL_31f07c1a_4_k_cu_main4cuda3std6ranges3__45__cpo7advanceE,(_ZN30_INTERNAL_31f07c1a_4_k_cu_main6thrust24THRUST_300001_SM_1000_NS12placeholders3_10E - _ZN30_INTERNAL_31f07c1a_4_k_cu_main4cuda3std6ranges3__45__cpo7advanceE)
_ZN30_INTERNAL_31f07c1a_4_k_cu_main4cuda3std6ranges3__45__cpo7advanceE:
	.zero		1
	.type		_ZN30_INTERNAL_31f07c1a_4_k_cu_main6thrust24THRUST_300001_SM_1000_NS12placeholders3_10E,@object
	.size		_ZN30_INTERNAL_31f07c1a_4_k_cu_main6thrust24THRUST_300001_SM_1000_NS12placeholders3_10E,(_ZN30_INTERNAL_31f07c1a_4_k_cu_main4cuda3std3__48in_placeE - _ZN30_INTERNAL_31f07c1a_4_k_cu_main6thrust24THRUST_300001_SM_1000_NS12placeholders3_10E)
_ZN30_INTERNAL_31f07c1a_4_k_cu_main6thrust24THRUST_300001_SM_1000_NS12placeholders3_10E:
	.zero		1
	.type		_ZN30_INTERNAL_31f07c1a_4_k_cu_main4cuda3std3__48in_placeE,@object
	.size		_ZN30_INTERNAL_31f07c1a_4_k_cu_main4cuda3std3__48in_placeE,(_ZN30_INTERNAL_31f07c1a_4_k_cu_main4cuda3std6ranges3__45__cpo4sizeE - _ZN30_INTERNAL_31f07c1a_4_k_cu_main4cuda3std3__48in_placeE)
_ZN30_INTERNAL_31f07c1a_4_k_cu_main4cuda3std3__48in_placeE:
	.zero		1
	.type		_ZN30_INTERNAL_31f07c1a_4_k_cu_main4cuda3std6ranges3__45__cpo4sizeE,@object
	.size		_ZN30_INTERNAL_31f07c1a_4_k_cu_main4cuda3std6ranges3__45__cpo4sizeE,(_ZN30_INTERNAL_31f07c1a_4_k_cu_main6thrust24THRUST_300001_SM_1000_NS12placeholders2_2E - _ZN30_INTERNAL_31f07c1a_4_k_cu_main4cuda3std6ranges3__45__cpo4sizeE)
_ZN30_INTERNAL_31f07c1a_4_k_cu_main4cuda3std6ranges3__45__cpo4sizeE:
	.zero		1
	.type		_ZN30_INTERNAL_31f07c1a_4_k_cu_main6thrust24THRUST_300001_SM_1000_NS12placeholders2_2E,@object
	.size		_ZN30_INTERNAL_31f07c1a_4_k_cu_main6thrust24THRUST_300001_SM_1000_NS12placeholders2_2E,(_ZN30_INTERNAL_31f07c1a_4_k_cu_main4cuda3std3__45__cpo6cbeginE - _ZN30_INTERNAL_31f07c1a_4_k_cu_main6thrust24THRUST_300001_SM_1000_NS12placeholders2_2E)
_ZN30_INTERNAL_31f07c1a_4_k_cu_main6thrust24THRUST_300001_SM_1000_NS12placeholders2_2E:
	.zero		1
	.type		_ZN30_INTERNAL_31f07c1a_4_k_cu_main4cuda3std3__45__cpo6cbeginE,@object
	.size		_ZN30_INTERNAL_31f07c1a_4_k_cu_main4cuda3std3__45__cpo6cbeginE,(_ZN30_INTERNAL_31f07c1a_4_k_cu_main4cuda3std6ranges3__45__cpo6cbeginE - _ZN30_INTERNAL_31f07c1a_4_k_cu_main4cuda3std3__45__cpo6cbeginE)
_ZN30_INTERNAL_31f07c1a_4_k_cu_main4cuda3std3__45__cpo6cbeginE:
	.zero		1
	.type		_ZN30_INTERNAL_31f07c1a_4_k_cu_main4cuda3std6ranges3__45__cpo6cbeginE,@object
	.size		_ZN30_INTERNAL_31f07c1a_4_k_cu_main4cuda3std6ranges3__45__cpo6cbeginE,(_ZN30_INTERNAL_31f07c1a_4_k_cu_main6thrust24THRUST_300001_SM_1000_NS12placeholders2_6E - _ZN30_INTERNAL_31f07c1a_4_k_cu_main4cuda3std6ranges3__45__cpo6cbeginE)
_ZN30_INTERNAL_31f07c1a_4_k_cu_main4cuda3std6ranges3__45__cpo6cbeginE:
	.zero		1
	.type		_ZN30_INTERNAL_31f07c1a_4_k_cu_main6thrust24THRUST_300001_SM_1000_NS12placeholders2_6E,@object
	.size		_ZN30_INTERNAL_31f07c1a_4_k_cu_main6thrust24THRUST_300001_SM_1000_NS12placeholders2_6E,(_ZN30_INTERNAL_31f07c1a_4_k_cu_main4cuda3std3__45__cpo7crbeginE - _ZN30_INTERNAL_31f07c1a_4_k_cu_main6thrust24THRUST_300001_SM_1000_NS12placeholders2_6E)
_ZN30_INTERNAL_31f07c1a_4_k_cu_main6thrust24THRUST_300001_SM_1000_NS12placeholders2_6E:
	.zero		1
	.type		_ZN30_INTERNAL_31f07c1a_4_k_cu_main4cuda3std3__45__cpo7crbeginE,@object
	.size		_ZN30_INTERNAL_31f07c1a_4_k_cu_main4cuda3std3__45__cpo7crbeginE,(_ZN30_INTERNAL_31f07c1a_4_k_cu_main4cuda3std6ranges3__45__cpo4nextE - _ZN30_INTERNAL_31f07c1a_4_k_cu_main4cuda3std3__45__cpo7crbeginE)
_ZN30_INTERNAL_31f07c1a_4_k_cu_main4cuda3std3__45__cpo7crbeginE:
	.zero		1
	.type		_ZN30_INTERNAL_31f07c1a_4_k_cu_main4cuda3std6ranges3__45__cpo4nextE,@object
	.size		_ZN30_INTERNAL_31f07c1a_4_k_cu_main4cuda3std6ranges3__45__cpo4nextE,(_ZN30_INTERNAL_31f07c1a_4_k_cu_main4cuda3std6ranges3__45__cpo4swapE - _ZN30_INTERNAL_31f07c1a_4_k_cu_main4cuda3std6ranges3__45__cpo4nextE)
_ZN30_INTERNAL_31f07c1a_4_k_cu_main4cuda3std6ranges3__45__cpo4nextE:
	.zero		1
	.type		_ZN30_INTERNAL_31f07c1a_4_k_cu_main4cuda3std6ranges3__45__cpo4swapE,@object
	.size		_ZN30_INTERNAL_31f07c1a_4_k_cu_main4cuda3std6ranges3__45__cpo4swapE,(_ZN30_INTERNAL_31f07c1a_4_k_cu_main6thrust24THRUST_300001_SM_1000_NS8cuda_cub10par_nosyncE - _ZN30_INTERNAL_31f07c1a_4_k_cu_main4cuda3std6ranges3__45__cpo4swapE)
_ZN30_INTERNAL_31f07c1a_4_k_cu_main4cuda3std6ranges3__45__cpo4swapE:
	.zero		1
	.type		_ZN30_INTERNAL_31f07c1a_4_k_cu_main6thrust24THRUST_300001_SM_1000_NS8cuda_cub10par_nosyncE,@object
	.size		_ZN30_INTERNAL_31f07c1a_4_k_cu_main6thrust24THRUST_300001_SM_1000_NS8cuda_cub10par_nosyncE,(_ZN30_INTERNAL_31f07c1a_4_k_cu_main6thrust24THRUST_300001_SM_1000_NS3seqE - _ZN30_INTERNAL_31f07c1a_4_k_cu_main6thrust24THRUST_300001_SM_1000_NS8cuda_cub10par_nosyncE)
_ZN30_INTERNAL_31f07c1a_4_k_cu_main6thrust24THRUST_300001_SM_1000_NS8cuda_cub10par_nosyncE:
	.zero		1
	.type		_ZN30_INTERNAL_31f07c1a_4_k_cu_main6thrust24THRUST_300001_SM_1000_NS3seqE,@object
	.size		_ZN30_INTERNAL_31f07c1a_4_k_cu_main6thrust24THRUST_300001_SM_1000_NS3seqE,(_ZN30_INTERNAL_31f07c1a_4_k_cu_main4cuda3std3__420unreachable_sentinelE - _ZN30_INTERNAL_31f07c1a_4_k_cu_main6thrust24THRUST_300001_SM_1000_NS3seqE)
_ZN30_INTERNAL_31f07c1a_4_k_cu_main6thrust24THRUST_300001_SM_1000_NS3seqE:
	.zero		1
	.type		_ZN30_INTERNAL_31f07c1a_4_k_cu_main4cuda3std3__420unreachable_sentinelE,@object
	.size		_ZN30_INTERNAL_31f07c1a_4_k_cu_main4cuda3std3__420unreachable_sentinelE,(_ZN30_INTERNAL_31f07c1a_4_k_cu_main4cuda3std6ranges3__45__cpo5ssizeE - _ZN30_INTERNAL_31f07c1a_4_k_cu_main4cuda3std3__420unreachable_sentinelE)
_ZN30_INTERNAL_31f07c1a_4_k_cu_main4cuda3std3__420unreachable_sentinelE:
	.zero		1
	.type		_ZN30_INTERNAL_31f07c1a_4_k_cu_main4cuda3std6ranges3__45__cpo5ssizeE,@object
	.size		_ZN30_INTERNAL_31f07c1a_4_k_cu_main4cuda3std6ranges3__45__cpo5ssizeE,(_ZN30_INTERNAL_31f07c1a_4_k_cu_main6thrust24THRUST_300001_SM_1000_NS12placeholders2_3E - _ZN30_INTERNAL_31f07c1a_4_k_cu_main4cuda3std6ranges3__45__cpo5ssizeE)
_ZN30_INTERNAL_31f07c1a_4_k_cu_main4cuda3std6ranges3__45__cpo5ssizeE:
	.zero		1
	.type		_ZN30_INTERNAL_31f07c1a_4_k_cu_main6thrust24THRUST_300001_SM_1000_NS12placeholders2_3E,@object
	.size		_ZN30_INTERNAL_31f07c1a_4_k_cu_main6thrust24THRUST_300001_SM_1000_NS12placeholders2_3E,(_ZN30_INTERNAL_31f07c1a_4_k_cu_main4cuda3std3__45__cpo4cendE - _ZN30_INTERNAL_31f07c1a_4_k_cu_main6thrust24THRUST_300001_SM_1000_NS12placeholders2_3E)
_ZN30_INTERNAL_31f07c1a_4_k_cu_main6thrust24THRUST_300001_SM_1000_NS12placeholders2_3E:
	.zero		1
	.type		_ZN30_INTERNAL_31f07c1a_4_k_cu_main4cuda3std3__45__cpo4cendE,@object
	.size		_ZN30_INTERNAL_31f07c1a_4_k_cu_main4cuda3std3__45__cpo4cendE,(_ZN30_INTERNAL_31f07c1a_4_k_cu_main4cuda3std6ranges3__45__cpo4cendE - _ZN30_INTERNAL_31f07c1a_4_k_cu_main4cuda3std3__45__cpo4cendE)
_ZN30_INTERNAL_31f07c1a_4_k_cu_main4cuda3std3__45__cpo4cendE:
	.zero		1
	.type		_ZN30_INTERNAL_31f07c1a_4_k_cu_main4cuda3std6ranges3__45__cpo4cendE,@object
	.size		_ZN30_INTERNAL_31f07c1a_4_k_cu_main4cuda3std6ranges3__45__cpo4cendE,(_ZN30_INTERNAL_31f07c1a_4_k_cu_main6thrust24THRUST_300001_SM_1000_NS12placeholders2_7E - _ZN30_INTERNAL_31f07c1a_4_k_cu_main4cuda3std6ranges3__45__cpo4cendE)
_ZN30_INTERNAL_31f07c1a_4_k_cu_main4cuda3std6ranges3__45__cpo4cendE:
	.zero		1
	.type		_ZN30_INTERNAL_31f07c1a_4_k_cu_main6thrust24THRUST_300001_SM_1000_NS12placeholders2_7E,@object
	.size		_ZN30_INTERNAL_31f07c1a_4_k_cu_main6thrust24THRUST_300001_SM_1000_NS12placeholders2_7E,(_ZN30_INTERNAL_31f07c1a_4_k_cu_main4cuda3std3__45__cpo5crendE - _ZN30_INTERNAL_31f07c1a_4_k_cu_main6thrust24THRUST_300001_SM_1000_NS12placeholders2_7E)
_ZN30_INTERNAL_31f07c1a_4_k_cu_main6thrust24THRUST_300001_SM_1000_NS12placeholders2_7E:
	.zero		1
	.type		_ZN30_INTERNAL_31f07c1a_4_k_cu_main4cuda3std3__45__cpo5crendE,@object
	.size		_ZN30_INTERNAL_31f07c1a_4_k_cu_main4cuda3std3__45__cpo5crendE,(_ZN30_INTERNAL_31f07c1a_4_k_cu_main4cuda3std6ranges3__45__cpo4prevE - _ZN30_INTERNAL_31f07c1a_4_k_cu_main4cuda3std3__45__cpo5crendE)
_ZN30_INTERNAL_31f07c1a_4_k_cu_main4cuda3std3__45__cpo5crendE:
	.zero		1
	.type		_ZN30_INTERNAL_31f07c1a_4_k_cu_main4cuda3std6ranges3__45__cpo4prevE,@object
	.size		_ZN30_INTERNAL_31f07c1a_4_k_cu_main4cuda3std6ranges3__45__cpo4prevE,(_ZN30_INTERNAL_31f07c1a_4_k_cu_main4cuda3std6ranges3__45__cpo9iter_moveE - _ZN30_INTERNAL_31f07c1a_4_k_cu_main4cuda3std6ranges3__45__cpo4prevE)
_ZN30_INTERNAL_31f07c1a_4_k_cu_main4cuda3std6ranges3__45__cpo4prevE:
	.zero		1
	.type		_ZN30_INTERNAL_31f07c1a_4_k_cu_main4cuda3std6ranges3__45__cpo9iter_moveE,@object
	.size		_ZN30_INTERNAL_31f07c1a_4_k_cu_main4cuda3std6ranges3__45__cpo9iter_moveE,(_ZN30_INTERNAL_31f07c1a_4_k_cu_main6thrust24THRUST_300001_SM_1000_NS6system6detail10sequential3seqE - _ZN30_INTERNAL_31f07c1a_4_k_cu_main4cuda3std6ranges3__45__cpo9iter_moveE)
_ZN30_INTERNAL_31f07c1a_4_k_cu_main4cuda3std6ranges3__45__cpo9iter_moveE:
	.zero		1
	.type		_ZN30_INTERNAL_31f07c1a_4_k_cu_main6thrust24THRUST_300001_SM_1000_NS6system6detail10sequential3seqE,@object
	.size		_ZN30_INTERNAL_31f07c1a_4_k_cu_main6thrust24THRUST_300001_SM_1000_NS6system6detail10sequential3seqE,(_ZN30_INTERNAL_31f07c1a_4_k_cu_main6thrust24THRUST_300001_SM_1000_NS12placeholders2_9E - _ZN30_INTERNAL_31f07c1a_4_k_cu_main6thrust24THRUST_300001_SM_1000_NS6system6detail10sequential3seqE)
_ZN30_INTERNAL_31f07c1a_4_k_cu_main6thrust24THRUST_300001_SM_1000_NS6system6detail10sequential3seqE:
	.zero		1
	.type		_ZN30_INTERNAL_31f07c1a_4_k_cu_main6thrust24THRUST_300001_SM_1000_NS12placeholders2_9E,@object
	.size		_ZN30_INTERNAL_31f07c1a_4_k_cu_main6thrust24THRUST_300001_SM_1000_NS12placeholders2_9E,(_ZN30_INTERNAL_31f07c1a_4_k_cu_main4cuda3std3__419piecewise_constructE - _ZN30_INTERNAL_31f07c1a_4_k_cu_main6thrust24THRUST_300001_SM_1000_NS12placeholders2_9E)
_ZN30_INTERNAL_31f07c1a_4_k_cu_main6thrust24THRUST_300001_SM_1000_NS12placeholders2_9E:
	.zero		1
	.type		_ZN30_INTERNAL_31f07c1a_4_k_cu_main4cuda3std3__419piecewise_constructE,@object
	.size		_ZN30_INTERNAL_31f07c1a_4_k_cu_main4cuda3std3__419piecewise_constructE,(_ZN30_INTERNAL_31f07c1a_4_k_cu_main4cuda3std6ranges3__45__cpo5cdataE - _ZN30_INTERNAL_31f07c1a_4_k_cu_main4cuda3std3__419piecewise_constructE)
_ZN30_INTERNAL_31f07c1a_4_k_cu_main4cuda3std3__419piecewise_constructE:
	.zero		1
	.type		_ZN30_INTERNAL_31f07c1a_4_k_cu_main4cuda3std6ranges3__45__cpo5cdataE,@object
	.size		_ZN30_INTERNAL_31f07c1a_4_k_cu_main4cuda3std6ranges3__45__cpo5cdataE,(_ZN30_INTERNAL_31f07c1a_4_k_cu_main6thrust24THRUST_300001_SM_1000_NS12placeholders2_1E - _ZN30_INTERNAL_31f07c1a_4_k_cu_main4cuda3std6ranges3__45__cpo5cdataE)
_ZN30_INTERNAL_31f07c1a_4_k_cu_main4cuda3std6ranges3__45__cpo5cdataE:
	.zero		1
	.type		_ZN30_INTERNAL_31f07c1a_4_k_cu_main6thrust24THRUST_300001_SM_1000_NS12placeholders2_1E,@object
	.size		_ZN30_INTERNAL_31f07c1a_4_k_cu_main6thrust24THRUST_300001_SM_1000_NS12placeholders2_1E,(_ZN30_INTERNAL_31f07c1a_4_k_cu_main4cuda3std3__45__cpo3endE - _ZN30_INTERNAL_31f07c1a_4_k_cu_main6thrust24THRUST_300001_SM_1000_NS12placeholders2_1E)
_ZN30_INTERNAL_31f07c1a_4_k_cu_main6thrust24THRUST_300001_SM_1000_NS12placeholders2_1E:
	.zero		1
	.type		_ZN30_INTERNAL_31f07c1a_4_k_cu_main4cuda3std3__45__cpo3endE,@object
	.size		_ZN30_INTERNAL_31f07c1a_4_k_cu_main4cuda3std3__45__cpo3endE,(_ZN30_INTERNAL_31f07c1a_4_k_cu_main4cuda3std6ranges3__45__cpo3endE - _ZN30_INTERNAL_31f07c1a_4_k_cu_main4cuda3std3__45__cpo3endE)
_ZN30_INTERNAL_31f07c1a_4_k_cu_main4cuda3std3__45__cpo3endE:
	.zero		1
	.type		_ZN30_INTERNAL_31f07c1a_4_k_cu_main4cuda3std6ranges3__45__cpo3endE,@object
	.size		_ZN30_INTERNAL_31f07c1a_4_k_cu_main4cuda3std6ranges3__45__cpo3endE,(_ZN30_INTERNAL_31f07c1a_4_k_cu_main6thrust24THRUST_300001_SM_1000_NS12placeholders2_5E - _ZN30_INTERNAL_31f07c1a_4_k_cu_main4cuda3std6ranges3__45__cpo3endE)
_ZN30_INTERNAL_31f07c1a_4_k_cu_main4cuda3std6ranges3__45__cpo3endE:
	.zero		1
	.type		_ZN30_INTERNAL_31f07c1a_4_k_cu_main6thrust24THRUST_300001_SM_1000_NS12placeholders2_5E,@object
	.size		_ZN30_INTERNAL_31f07c1a_4_k_cu_main6thrust24THRUST_300001_SM_1000_NS12placeholders2_5E,(_ZN30_INTERNAL_31f07c1a_4_k_cu_main4cuda3std3__45__cpo4rendE - _ZN30_INTERNAL_31f07c1a_4_k_cu_main6thrust24THRUST_300001_SM_1000_NS12placeholders2_5E)
_ZN30_INTERNAL_31f07c1a_4_k_cu_main6thrust24THRUST_300001_SM_1000_NS12placeholders2_5E:
	.zero		1
	.type		_ZN30_INTERNAL_31f07c1a_4_k_cu_main4cuda3std3__45__cpo4rendE,@object
	.size		_ZN30_INTERNAL_31f07c1a_4_k_cu_main4cuda3std3__45__cpo4rendE,(_ZN30_INTERNAL_31f07c1a_4_k_cu_main4cuda3std6ranges3__45__cpo9iter_swapE - _ZN30_INTERNAL_31f07c1a_4_k_cu_main4cuda3std3__45__cpo4rendE)
_ZN30_INTERNAL_31f07c1a_4_k_cu_main4cuda3std3__45__cpo4rendE:
	.zero		1
	.type		_ZN30_INTERNAL_31f07c1a_4_k_cu_main4cuda3std6ranges3__45__cpo9iter_swapE,@object
	.size		_ZN30_INTERNAL_31f07c1a_4_k_cu_main4cuda3std6ranges3__45__cpo9iter_swapE,(_ZN30_INTERNAL_31f07c1a_4_k_cu_main4cuda3std3__48unexpectE - _ZN30_INTERNAL_31f07c1a_4_k_cu_main4cuda3std6ranges3__45__cpo9iter_swapE)
_ZN30_INTERNAL_31f07c1a_4_k_cu_main4cuda3std6ranges3__45__cpo9iter_swapE:
	.zero		1
	.type		_ZN30_INTERNAL_31f07c1a_4_k_cu_main4cuda3std3__48unexpectE,@object
	.size		_ZN30_INTERNAL_31f07c1a_4_k_cu_main4cuda3std3__48unexpectE,(_ZN30_INTERNAL_31f07c1a_4_k_cu_main6thrust24THRUST_300001_SM_1000_NS8cuda_cub3parE - _ZN30_INTERNAL_31f07c1a_4_k_cu_main4cuda3std3__48unexpectE)
_ZN30_INTERNAL_31f07c1a_4_k_cu_main4cuda3std3__48unexpectE:
	.zero		1
	.type		_ZN30_INTERNAL_31f07c1a_4_k_cu_main6thrust24THRUST_300001_SM_1000_NS8cuda_cub3parE,@object
	.size		_ZN30_INTERNAL_31f07c1a_4_k_cu_main6thrust24THRUST_300001_SM_1000_NS8cuda_cub3parE,(.L_29 - _ZN30_INTERNAL_31f07c1a_4_k_cu_main6thrust24THRUST_300001_SM_1000_NS8cuda_cub3parE)
_ZN30_INTERNAL_31f07c1a_4_k_cu_main6thrust24THRUST_300001_SM_1000_NS8cuda_cub3parE:
	.zero		1
.L_29:


//--------------------- .nv.constant0._ZN3cub18CUB_300001_SM_10006detail8for_each13static_kernelINS2_12policy_hub_t12policy_500_tElNS2_12op_wrapper_tIl15accumulate_diffN6thrust24THRUST_300001_SM_1000_NS17counting_iteratorIjNS9_11use_defaultESB_SB_EEEEEEvT0_T1_ --------------------------
	.section	.nv.constant0._ZN3cub18CUB_300001_SM_10006detail8for_each13static_kernelINS2_12policy_hub_t12policy_500_tElNS2_12op_wrapper_tIl15accumulate_diffN6thrust24THRUST_300001_SM_1000_NS17counting_iteratorIjNS9_11use_defaultESB_SB_EEEEEEvT0_T1_,"a",@progbits
	.sectionflags	@""
	.align	4
.nv.constant0._ZN3cub18CUB_300001_SM_10006detail8for_each13static_kernelINS2_12policy_hub_t12policy_500_tElNS2_12op_wrapper_tIl15accumulate_diffN6thrust24THRUST_300001_SM_1000_NS17counting_iteratorIjNS9_11use_defaultESB_SB_EEEEEEvT0_T1_:
	.zero		936


//--------------------- .nv.constant0._ZN3cub18CUB_300001_SM_10006detail8for_each13static_kernelINS2_12policy_hub_t12policy_500_tEmN6thrust24THRUST_300001_SM_1000_NS8cuda_cub20__uninitialized_fill7functorINS7_10device_ptrIiEEiEEEEvT0_T1_ --------------------------
	.section	.nv.constant0._ZN3cub18CUB_300001_SM_10006detail8for_each13static_kernelINS2_12policy_hub_t12policy_500_tEmN6thrust24THRUST_300001_SM_1000_NS8cuda_cub20__uninitialized_fill7functorINS7_10device_ptrIiEEiEEEEvT0_T1_,"a",@progbits
	.sectionflags	@""
	.align	4
.nv.constant0._ZN3cub18CUB_300001_SM_10006detail8for_each13static_kernelINS2_12policy_hub_t12policy_500_tEmN6thrust24THRUST_300001_SM_1000_NS8cuda_cub20__uninitialized_fill7functorINS7_10device_ptrIiEEiEEEEvT0_T1_:
	.zero		920


//--------------------- .nv.constant0._ZN3cub18CUB_300001_SM_10006detail11EmptyKernelIvEEvv --------------------------
	.section	.nv.constant0._ZN3cub18CUB_300001_SM_10006detail11EmptyKernelIvEEvv,"a",@progbits
	.sectionflags	@""
	.align	4
.nv.constant0._ZN3cub18CUB_300001_SM_10006detail11EmptyKernelIvEEvv:
	.zero		896


//--------------------- SYMBOLS --------------------------

	.type		.nv.reservedSmem.offset0,@object
	.size		.nv.reservedSmem.offset0,0x4
	.type		.nv.reservedSmem.cap,@object
	.size		.nv.reservedSmem.cap,0x4
